	.target	sm_80

	.elftype	@"ET_EXEC"


//--------------------- .note.nv.tkinfo           --------------------------
	.section	.note.nv.tkinfo,"",@"SHT_NOTE"
	.sectionflags	@"SHF_NOTE_NV_TKINFO"
	.tkinfo
        /*0018*/ 	.word	0x00000002
        /*0030*/ 	.string	""
        /*0030*/ 	.string	"ptxas"
        /*0030*/ 	.string	"Cuda compilation tools, release 13.0, V13.0.88"
        /*0030*/ 	.string	"Build cuda_13.0.r13.0/compiler.36424714_0"
        /*0030*/ 	.string	"-v  -suppress-debug-info  -lineinfo  -arch sm_80 "



//--------------------- .note.nv.cuinfo           --------------------------
	.section	.note.nv.cuinfo,"",@"SHT_NOTE"
	.sectionflags	@"SHF_NOTE_NV_CUINFO"
        /*0018*/ 	.short	0x0002
        /*001a*/ 	.short	0x0050
        /*001c*/ 	.short	0x0082
	.zero		2


//--------------------- .nv.info                  --------------------------
	.section	.nv.info,"",@"SHT_CUDA_INFO"
	.align	4


	//----- nvinfo : EIATTR_REGCOUNT
	.align		4
        /*0000*/ 	.byte	0x04, 0x2f
        /*0002*/ 	.short	(.L_1 - .L_0)
	.align		4
.L_0:
        /*0004*/ 	.word	index@(matmul_kernel)
        /*0008*/ 	.word	0x00000060


	//----- nvinfo : EIATTR_FRAME_SIZE
	.align		4
.L_1:
        /*000c*/ 	.byte	0x04, 0x11
        /*000e*/ 	.short	(.L_3 - .L_2)
	.align		4
.L_2:
        /*0010*/ 	.word	index@(matmul_kernel)
        /*0014*/ 	.word	0x00000000


	//----- nvinfo : EIATTR_MIN_STACK_SIZE
	.align		4
.L_3:
        /*0018*/ 	.byte	0x04, 0x12
        /*001a*/ 	.short	(.L_5 - .L_4)
	.align		4
.L_4:
        /*001c*/ 	.word	index@(matmul_kernel)
        /*0020*/ 	.word	0x00000000
.L_5:


//--------------------- .nv.info.matmul_kernel    --------------------------
	.section	.nv.info.matmul_kernel,"",@"SHT_CUDA_INFO"
	.sectionflags	@""
	.align	4


	//----- nvinfo : EIATTR_CUDA_API_VERSION
	.align		4
        /*0000*/ 	.byte	0x04, 0x37
        /*0002*/ 	.short	(.L_7 - .L_6)
.L_6:
        /*0004*/ 	.word	0x00000082


	//----- nvinfo : EIATTR_SW2861232_WAR
	.align		4
.L_7:
        /*0008*/ 	.byte	0x01, 0x35
	.zero		2


	//----- nvinfo : EIATTR_PARAM_CBANK
	.align		4
        /*000c*/ 	.byte	0x04, 0x0a
        /*000e*/ 	.short	(.L_9 - .L_8)
	.align		4
.L_8:
        /*0010*/ 	.word	index@(.nv.constant0.matmul_kernel)
        /*0014*/ 	.short	0x0160
        /*0016*/ 	.short	0x0050


	//----- nvinfo : EIATTR_CBANK_PARAM_SIZE
	.align		4
.L_9:
        /*0018*/ 	.byte	0x03, 0x19
        /*001a*/ 	.short	0x0050


	//----- nvinfo : EIATTR_KPARAM_INFO
	.align		4
        /*001c*/ 	.byte	0x04, 0x17
        /*001e*/ 	.short	(.L_11 - .L_10)
.L_10:
        /*0020*/ 	.word	0x00000000
        /*0024*/ 	.short	0x000d
        /*0026*/ 	.short	0x0048
        /*0028*/ 	.byte	0x00, 0xf4, 0x21, 0x00


	//----- nvinfo : EIATTR_KPARAM_INFO
	.align		4
.L_11:
        /*002c*/ 	.byte	0x04, 0x17
        /*002e*/ 	.short	(.L_13 - .L_12)
.L_12:
        /*0030*/ 	.word	0x00000000
        /*0034*/ 	.short	0x000c
        /*0036*/ 	.short	0x0040
        /*0038*/ 	.byte	0x00, 0xf4, 0x21, 0x00


	//----- nvinfo : EIATTR_KPARAM_INFO
	.align		4
.L_13:
        /*003c*/ 	.byte	0x04, 0x17
        /*003e*/ 	.short	(.L_15 - .L_14)
.L_14:
        /*0040*/ 	.word	0x00000000
        /*0044*/ 	.short	0x000b
        /*0046*/ 	.short	0x0038
        /*0048*/ 	.byte	0x00, 0xf0, 0x11, 0x00


	//----- nvinfo : EIATTR_KPARAM_INFO
	.align		4
.L_15:
        /*004c*/ 	.byte	0x04, 0x17
        /*004e*/ 	.short	(.L_17 - .L_16)
.L_16:
        /*0050*/ 	.word	0x00000000
        /*0054*/ 	.short	0x000a
        /*0056*/ 	.short	0x0034
        /*0058*/ 	.byte	0x00, 0xf0, 0x11, 0x00


	//----- nvinfo : EIATTR_KPARAM_INFO
	.align		4
.L_17:
        /*005c*/ 	.byte	0x04, 0x17
        /*005e*/ 	.short	(.L_19 - .L_18)
.L_18:
        /*0060*/ 	.word	0x00000000
        /*0064*/ 	.short	0x0009
        /*0066*/ 	.short	0x0030
        /*0068*/ 	.byte	0x00, 0xf0, 0x11, 0x00


	//----- nvinfo : EIATTR_KPARAM_INFO
	.align		4
.L_19:
        /*006c*/ 	.byte	0x04, 0x17
        /*006e*/ 	.short	(.L_21 - .L_20)
.L_20:
        /*0070*/ 	.word	0x00000000
        /*0074*/ 	.short	0x0008
        /*0076*/ 	.short	0x002c
        /*0078*/ 	.byte	0x00, 0xf0, 0x11, 0x00


	//----- nvinfo : EIATTR_KPARAM_INFO
	.align		4
.L_21:
        /*007c*/ 	.byte	0x04, 0x17
        /*007e*/ 	.short	(.L_23 - .L_22)
.L_22:
        /*0080*/ 	.word	0x00000000
        /*0084*/ 	.short	0x0007
        /*0086*/ 	.short	0x0028
        /*0088*/ 	.byte	0x00, 0xf0, 0x11, 0x00


	//----- nvinfo : EIATTR_KPARAM_INFO
	.align		4
.L_23:
        /*008c*/ 	.byte	0x04, 0x17
        /*008e*/ 	.short	(.L_25 - .L_24)
.L_24:
        /*0090*/ 	.word	0x00000000
        /*0094*/ 	.short	0x0006
        /*0096*/ 	.short	0x0024
        /*0098*/ 	.byte	0x00, 0xf0, 0x11, 0x00


	//----- nvinfo : EIATTR_KPARAM_INFO
	.align		4
.L_25:
        /*009c*/ 	.byte	0x04, 0x17
        /*009e*/ 	.short	(.L_27 - .L_26)
.L_26:
        /*00a0*/ 	.word	0x00000000
        /*00a4*/ 	.short	0x0005
        /*00a6*/ 	.short	0x0020
        /*00a8*/ 	.byte	0x00, 0xf0, 0x11, 0x00


	//----- nvinfo : EIATTR_KPARAM_INFO
	.align		4
.L_27:
        /*00ac*/ 	.byte	0x04, 0x17
        /*00ae*/ 	.short	(.L_29 - .L_28)
.L_28:
        /*00b0*/ 	.word	0x00000000
        /*00b4*/ 	.short	0x0004
        /*00b6*/ 	.short	0x001c
        /*00b8*/ 	.byte	0x00, 0xf0, 0x11, 0x00


	//----- nvinfo : EIATTR_KPARAM_INFO
	.align		4
.L_29:
        /*00bc*/ 	.byte	0x04, 0x17
        /*00be*/ 	.short	(.L_31 - .L_30)
.L_30:
        /*00c0*/ 	.word	0x00000000
        /*00c4*/ 	.short	0x0003
        /*00c6*/ 	.short	0x0018
        /*00c8*/ 	.byte	0x00, 0xf0, 0x11, 0x00


	//----- nvinfo : EIATTR_KPARAM_INFO
	.align		4
.L_31:
        /*00cc*/ 	.byte	0x04, 0x17
        /*00ce*/ 	.short	(.L_33 - .L_32)
.L_32:
        /*00d0*/ 	.word	0x00000000
        /*00d4*/ 	.short	0x0002
        /*00d6*/ 	.short	0x0010
        /*00d8*/ 	.byte	0x00, 0xf4, 0x21, 0x00


	//----- nvinfo : EIATTR_KPARAM_INFO
	.align		4
.L_33:
        /*00dc*/ 	.byte	0x04, 0x17
        /*00de*/ 	.short	(.L_35 - .L_34)
.L_34:
        /*00e0*/ 	.word	0x00000000
        /*00e4*/ 	.short	0x0001
        /*00e6*/ 	.short	0x0008
        /*00e8*/ 	.byte	0x00, 0xf4, 0x21, 0x00


	//----- nvinfo : EIATTR_KPARAM_INFO
	.align		4
.L_35:
        /*00ec*/ 	.byte	0x04, 0x17
        /*00ee*/ 	.short	(.L_37 - .L_36)
.L_36:
        /*00f0*/ 	.word	0x00000000
        /*00f4*/ 	.short	0x0000
        /*00f6*/ 	.short	0x0000
        /*00f8*/ 	.byte	0x00, 0xf4, 0x21, 0x00


	//----- nvinfo : EIATTR_MAXREG_COUNT
	.align		4
.L_37:
        /*00fc*/ 	.byte	0x03, 0x1b
        /*00fe*/ 	.short	0x0080


	//----- nvinfo : EIATTR_NUM_BARRIERS
	.align		4
        /*0100*/ 	.byte	0x02, 0x4c
        /*0102*/ 	.byte	0x01
	.zero		1


	//----- nvinfo : EIATTR_MERCURY_ISA_VERSION
	.align		4
        /*0104*/ 	.byte	0x03, 0x5f
        /*0106*/ 	.short	0x0000


	//----- nvinfo : EIATTR_EXIT_INSTR_OFFSETS
	.align		4
        /*0108*/ 	.byte	0x04, 0x1c
        /*010a*/ 	.short	(.L_39 - .L_38)


	//   ....[0]....
.L_38:
        /*010c*/ 	.word	0x00002fb0


	//   ....[1]....
        /*0110*/ 	.word	0x00002fd0


	//----- nvinfo : EIATTR_REQNTID
	.align		4
.L_39:
        /*0114*/ 	.byte	0x04, 0x10
        /*0116*/ 	.short	(.L_41 - .L_40)
.L_40:
        /*0118*/ 	.word	0x00000200
        /*011c*/ 	.word	0x00000001
        /*0120*/ 	.word	0x00000001
.L_41:


//--------------------- .nv.callgraph             --------------------------
	.section	.nv.callgraph,"",@"SHT_CUDA_CALLGRAPH"
	.align	4
	.sectionentsize	8
	.align		4
        /*0000*/ 	.word	0x00000000
	.align		4
        /*0004*/ 	.word	0xffffffff
	.align		4
        /*0008*/ 	.word	0x00000000
	.align		4
        /*000c*/ 	.word	0xfffffffe
	.align		4
        /*0010*/ 	.word	0x00000000
	.align		4
        /*0014*/ 	.word	0xfffffffd
	.align		4
        /*0018*/ 	.word	0x00000000
	.align		4
        /*001c*/ 	.word	0xfffffffc


//--------------------- .nv.rel.action            --------------------------
	.section	.nv.rel.action,"",@"SHT_CUDA_RELOCINFO"
	.align	8
	.sectionentsize	8
        /*0000*/ 	.byte	0x73, 0x00, 0x00, 0x00, 0x00, 0x00, 0x00, 0x00, 0x00, 0x00, 0x00, 0x11, 0x25, 0x00, 0x05, 0x36


//--------------------- .nv.constant0.matmul_kernel --------------------------
	.section	.nv.constant0.matmul_kernel,"a",@progbits
	.sectionflags	@""
	.align	4
.nv.constant0.matmul_kernel:
	.zero		432


//--------------------- .text.matmul_kernel       --------------------------
	.section	.text.matmul_kernel,"ax",@progbits
	.sectioninfo	@"SHI_REGISTERS=96"
	.align	128
        .global         matmul_kernel
        .type           matmul_kernel,@function
        .size           matmul_kernel,(.L_x_4 - matmul_kernel)
        .other          matmul_kernel,@"STO_CUDA_ENTRY STV_DEFAULT"
matmul_kernel:
.text.matmul_kernel:
[----:B------:R-:W-:Y:S02]  /*0000*/  IMAD.MOV.U32 R1, RZ, RZ, c[0x0][0x28] ;  /* 0x00000a00ff017624 */ /* 0x000fe400078e00ff */
[----:B------:R-:W-:Y:S01]  /*0010*/  IMAD.MOV.U32 R0, RZ, RZ, c[0x0][0x17c] ;  /* 0x00005f00ff007624 */ /* 0x000fe200078e00ff */
[----:B------:R-:W1:Y:S01]  /*0020*/  S2R R5, SR_CTAID.X ;  /* 0x0000000000057919 */ /* 0x000e620000002500 */
[----:B------:R-:W-:Y:S01]  /*0030*/  IABS R16, c[0x0][0x17c] ;  /* 0x00005f0000107a13 */ /* 0x000fe20000000000 */
[----:B------:R-:W-:Y:S01]  /*0040*/  ULDC UR5, c[0x0][0x180] ;  /* 0x0000600000057ab9 */ /* 0x000fe20000000800 */
[----:B------:R-:W-:Y:S01]  /*0050*/  IABS R15, c[0x0][0x178] ;  /* 0x00005e00000f7a13 */ /* 0x000fe20000000000 */
[----:B------:R-:W2:Y:S01]  /*0060*/  S2R R65, SR_TID.X ;  /* 0x0000000000417919 */ /* 0x000ea20000002100 */
[----:B------:R-:W-:Y:S01]  /*0070*/  IADD3 R0, R0, 0x7f, RZ ;  /* 0x0000007f00007810 */ /* 0x000fe20007ffe0ff */
[----:B------:R-:W-:Y:S01]  /*0080*/  UIADD3 UR4, UR5, -0x20, URZ ;  /* 0xffffffe005047890 */ /* 0x000fe2000fffe03f */
[----:B------:R-:W-:Y:S01]  /*0090*/  IMAD.MOV.U32 R79, RZ, RZ, c[0x0][0x188] ;  /* 0x00006200ff4f7624 */ /* 0x000fe200078e00ff */
[----:B------:R-:W-:Y:S01]  /*00a0*/  ULDC.64 UR6, c[0x0][0x118] ;  /* 0x0000460000067ab9 */ /* 0x000fe20000000a00 */
[----:B------:R-:W-:-:S04]  /*00b0*/  SHF.R.S32.HI R3, RZ, 0x1f, R0 ;  /* 0x0000001fff037819 */ /* 0x000fc80000011400 */
[----:B------:R-:W-:-:S04]  /*00c0*/  LEA.HI R3, R3, R0, RZ, 0x7 ;  /* 0x0000000003037211 */ /* 0x000fc800078f38ff */
[----:B------:R-:W-:-:S05]  /*00d0*/  SHF.R.S32.HI R3, RZ, 0x7, R3 ;  /* 0x00000007ff037819 */ /* 0x000fca0000011403 */
[----:B------:R-:W-:Y:S01]  /*00e0*/  IMAD.SHL.U32 R4, R3, 0x8, RZ ;  /* 0x0000000803047824 */ /* 0x000fe200078e00ff */
[----:B-1----:R-:W-:-:S04]  /*00f0*/  IABS R8, R5 ;  /* 0x0000000500087213 */ /* 0x002fc80000000000 */
[-C--:B------:R-:W-:Y:S02]  /*0100*/  IABS R7, R4.reuse ;  /* 0x0000000400077213 */ /* 0x080fe40000000000 */
[----:B------:R-:W-:Y:S02]  /*0110*/  IABS R10, R4 ;  /* 0x00000004000a7213 */ /* 0x000fe40000000000 */
[----:B------:R-:W1:Y:S01]  /*0120*/  I2F.RP R0, R7 ;  /* 0x0000000700007306 */ /* 0x000e620000209400 */
[--C-:B--2---:R-:W-:Y:S02]  /*0130*/  SHF.R.U32.HI R93, RZ, 0x6, R65.reuse ;  /* 0x00000006ff5d7819 */ /* 0x104fe40000011641 */
[----:B------:R-:W-:Y:S02]  /*0140*/  LEA.HI R91, R65, 0x8, RZ, 0x1a ;  /* 0x00000008415b7811 */ /* 0x000fe400078fd0ff */
[----:B------:R-:W-:Y:S02]  /*0150*/  SGXT.U32 R93, R93, 0x3 ;  /* 0x000000035d5d781a */ /* 0x000fe40000000000 */
[----:B------:R-:W-:Y:S01]  /*0160*/  LEA.HI R89, R65, 0x18, RZ, 0x1a ;  /* 0x0000001841597811 */ /* 0x000fe200078fd0ff */
[----:B------:R-:W-:Y:S01]  /*0170*/  IMAD R39, R91, c[0x0][0x188], RZ ;  /* 0x000062005b277a24 */ /* 0x000fe200078e02ff */
[----:B------:R-:W-:Y:S01]  /*0180*/  LOP3.LUT R80, R65, 0x1f, RZ, 0xc0, !PT ;  /* 0x0000001f41507812 */ /* 0x000fe200078ec0ff */
[C---:B------:R-:W-:Y:S01]  /*0190*/  IMAD R38, R93.reuse, c[0x0][0x188], RZ ;  /* 0x000062005d267a24 */ /* 0x040fe200078e02ff */
[----:B------:R-:W-:Y:S01]  /*01a0*/  LOP3.LUT R82, R93, 0x10, RZ, 0xfc, !PT ;  /* 0x000000105d527812 */ /* 0x000fe200078efcff */
[----:B------:R-:W-:Y:S01]  /*01b0*/  IMAD.SHL.U32 R85, R39, 0x4, RZ ;  /* 0x0000000427557824 */ /* 0x000fe200078e00ff */
[----:B------:R-:W-:Y:S01]  /*01c0*/  LOP3.LUT R30, R65, 0xe0, RZ, 0xc0, !PT ;  /* 0x000000e0411e7812 */ /* 0x000fe200078ec0ff */
[----:B------:R-:W-:Y:S01]  /*01d0*/  IMAD.SHL.U32 R87, R38, 0x4, RZ ;  /* 0x0000000426577824 */ /* 0x000fe200078e00ff */
[----:B------:R-:W-:Y:S01]  /*01e0*/  SHF.R.U32.HI R77, RZ, 0x1, R65 ;  /* 0x00000001ff4d7819 */ /* 0x000fe20000011641 */
[----:B-1----:R-:W1:Y:S01]  /*01f0*/  MUFU.RCP R0, R0 ;  /* 0x0000000000007308 */ /* 0x002e620000001000 */
[----:B------:R-:W-:-:S02]  /*0200*/  IMAD R42, R80, c[0x0][0x18c], RZ ;  /* 0x00006300502a7a24 */ /* 0x000fc400078e02ff */
[----:B------:R-:W-:Y:S02]  /*0210*/  IMAD R40, R79, 0x10, R38 ;  /* 0x000000104f287824 */ /* 0x000fe400078e0226 */
[----:B------:R-:W-:Y:S02]  /*0220*/  IMAD.SHL.U32 R78, R42, 0x4, RZ ;  /* 0x000000042a4e7824 */ /* 0x000fe400078e00ff */
[----:B------:R-:W-:Y:S02]  /*0230*/  IMAD R41, R89, c[0x0][0x188], RZ ;  /* 0x0000620059297a24 */ /* 0x000fe400078e02ff */
[----:B------:R-:W-:Y:S02]  /*0240*/  IMAD.SHL.U32 R83, R40, 0x4, RZ ;  /* 0x0000000428537824 */ /* 0x000fe400078e00ff */
[----:B------:R-:W-:Y:S02]  /*0250*/  IMAD.SHL.U32 R81, R41, 0x4, RZ ;  /* 0x0000000429517824 */ /* 0x000fe400078e00ff */
[----:B------:R-:W-:Y:S01]  /*0260*/  IMAD.SHL.U32 R79, R79, 0x20, RZ ;  /* 0x000000204f4f7824 */ /* 0x000fe200078e00ff */
[----:B-1----:R-:W-:Y:S01]  /*0270*/  IADD3 R2, R0, 0xffffffe, RZ ;  /* 0x0ffffffe00027810 */ /* 0x002fe20007ffe0ff */
[----:B------:R-:W-:-:S03]  /*0280*/  IMAD.MOV R0, RZ, RZ, -R10 ;  /* 0x000000ffff007224 */ /* 0x000fc600078e0a0a */
[----:B------:R1:W2:Y:S02]  /*0290*/  F2I.FTZ.U32.TRUNC.NTZ R3, R2 ;  /* 0x0000000200037305 */ /* 0x0002a4000021f000 */
[----:B-1----:R-:W-:Y:S02]  /*02a0*/  IMAD.MOV.U32 R2, RZ, RZ, RZ ;  /* 0x000000ffff027224 */ /* 0x002fe400078e00ff */
[----:B--2---:R-:W-:-:S04]  /*02b0*/  IMAD.MOV R6, RZ, RZ, -R3 ;  /* 0x000000ffff067224 */ /* 0x004fc800078e0a03 */
[----:B------:R-:W-:Y:S02]  /*02c0*/  IMAD R9, R6, R7, RZ ;  /* 0x0000000706097224 */ /* 0x000fe400078e02ff */
[----:B------:R-:W-:Y:S02]  /*02d0*/  IMAD.MOV.U32 R6, RZ, RZ, R8 ;  /* 0x000000ffff067224 */ /* 0x000fe400078e0008 */
[----:B------:R-:W-:-:S06]  /*02e0*/  IMAD.HI.U32 R3, R3, R9, R2 ;  /* 0x0000000903037227 */ /* 0x000fcc00078e0002 */
[----:B------:R-:W-:-:S04]  /*02f0*/  IMAD.HI.U32 R3, R3, R6, RZ ;  /* 0x0000000603037227 */ /* 0x000fc800078e00ff */
[----:B------:R-:W-:-:S05]  /*0300*/  IMAD R0, R3, R0, R6 ;  /* 0x0000000003007224 */ /* 0x000fca00078e0206 */
[----:B------:R-:W-:-:S13]  /*0310*/  ISETP.GT.U32.AND P1, PT, R7, R0, PT ;  /* 0x000000000700720c */ /* 0x000fda0003f24070 */
[----:B------:R-:W-:Y:S01]  /*0320*/  @!P1 IMAD.IADD R0, R0, 0x1, -R7 ;  /* 0x0000000100009824 */ /* 0x000fe200078e0a07 */
[----:B------:R-:W-:Y:S02]  /*0330*/  @!P1 IADD3 R3, R3, 0x1, RZ ;  /* 0x0000000103039810 */ /* 0x000fe40007ffe0ff */
[----:B------:R-:W-:Y:S02]  /*0340*/  ISETP.NE.AND P1, PT, R4, RZ, PT ;  /* 0x000000ff0400720c */ /* 0x000fe40003f25270 */
[----:B------:R-:W-:Y:S02]  /*0350*/  ISETP.GE.U32.AND P0, PT, R0, R7, PT ;  /* 0x000000070000720c */ /* 0x000fe40003f06070 */
[----:B------:R-:W-:Y:S01]  /*0360*/  LOP3.LUT R0, R5, R4, RZ, 0x3c, !PT ;  /* 0x0000000405007212 */ /* 0x000fe200078e3cff */
[----:B------:R-:W1:Y:S03]  /*0370*/  I2F.RP R7, R16 ;  /* 0x0000001000077306 */ /* 0x000e660000209400 */
[----:B------:R-:W-:Y:S01]  /*0380*/  ISETP.GE.AND P2, PT, R0, RZ, PT ;  /* 0x000000ff0000720c */ /* 0x000fe20003f46270 */
[----:B------:R-:W-:-:S05]  /*0390*/  IMAD.MOV.U32 R0, RZ, RZ, c[0x0][0x178] ;  /* 0x00005e00ff007624 */ /* 0x000fca00078e00ff */
[----:B------:R-:W-:Y:S02]  /*03a0*/  IADD3 R0, R0, 0x3f, RZ ;  /* 0x0000003f00007810 */ /* 0x000fe40007ffe0ff */
[----:B------:R-:W-:-:S05]  /*03b0*/  @P0 IADD3 R3, R3, 0x1, RZ ;  /* 0x0000000103030810 */ /* 0x000fca0007ffe0ff */
[----:B------:R-:W-:Y:S01]  /*03c0*/  IMAD.MOV.U32 R2, RZ, RZ, R3 ;  /* 0x000000ffff027224 */ /* 0x000fe200078e0003 */
[----:B------:R-:W-:Y:S01]  /*03d0*/  SHF.R.S32.HI R3, RZ, 0x1f, R0 ;  /* 0x0000001fff037819 */ /* 0x000fe20000011400 */
[----:B-1----:R-:W-:Y:S02]  /*03e0*/  MUFU.RCP R7, R7 ;  /* 0x0000000700077308 */ /* 0x002fe40000001000 */
[----:B------:R-:W-:Y:S01]  /*03f0*/  @!P2 IMAD.MOV R2, RZ, RZ, -R2 ;  /* 0x000000ffff02a224 */ /* 0x000fe200078e0a02 */
[----:B------:R-:W-:Y:S02]  /*0400*/  @!P1 LOP3.LUT R2, RZ, R4, RZ, 0x33, !PT ;  /* 0x00000004ff029212 */ /* 0x000fe400078e33ff */
[----:B------:R-:W-:-:S03]  /*0410*/  LEA.HI R3, R3, R0, RZ, 0x6 ;  /* 0x0000000003037211 */ /* 0x000fc600078f30ff */
[----:B------:R-:W-:Y:S02]  /*0420*/  IMAD.SHL.U32 R10, R2, 0x8, RZ ;  /* 0x00000008020a7824 */ /* 0x000fe400078e00ff */
[----:B------:R-:W-:-:S03]  /*0430*/  IMAD.MOV R2, RZ, RZ, -R2 ;  /* 0x000000ffff027224 */ /* 0x000fc600078e0a02 */
[----:B------:R-:W-:Y:S01]  /*0440*/  LEA.HI.SX32 R3, R3, -R10, 0x1a ;  /* 0x8000000a03037211 */ /* 0x000fe200078fd2ff */
[----:B------:R-:W-:Y:S02]  /*0450*/  IMAD R12, R4, R2, R5 ;  /* 0x00000002040c7224 */ /* 0x000fe400078e0205 */
[----:B------:R-:W-:Y:S01]  /*0460*/  IMAD.MOV.U32 R2, RZ, RZ, RZ ;  /* 0x000000ffff027224 */ /* 0x000fe200078e00ff */
[----:B------:R-:W-:-:S04]  /*0470*/  IMNMX R11, R3, 0x8, PT ;  /* 0x00000008030b7817 */ /* 0x000fc80003800200 */
[-C--:B------:R-:W-:Y:S02]  /*0480*/  IABS R9, R11.reuse ;  /* 0x0000000b00097213 */ /* 0x080fe40000000000 */
[----:B------:R-:W-:Y:S02]  /*0490*/  IABS R4, R11 ;  /* 0x0000000b00047213 */ /* 0x000fe40000000000 */
[----:B------:R-:W1:Y:S08]  /*04a0*/  I2F.RP R0, R9 ;  /* 0x0000000900007306 */ /* 0x000e700000209400 */
[----:B-1----:R-:W1:Y:S02]  /*04b0*/  MUFU.RCP R0, R0 ;  /* 0x0000000000007308 */ /* 0x002e640000001000 */
[----:B-1----:R-:W-:-:S02]  /*04c0*/  IADD3 R3, R0, 0xffffffe, RZ ;  /* 0x0ffffffe00037810 */ /* 0x002fc40007ffe0ff */
[----:B------:R-:W-:-:S04]  /*04d0*/  IABS R0, R12 ;  /* 0x0000000c00007213 */ /* 0x000fc80000000000 */
[----:B------:R-:W1:Y:S02]  /*04e0*/  F2I.FTZ.U32.TRUNC.NTZ R3, R3 ;  /* 0x0000000300037305 */ /* 0x000e64000021f000 */
[----:B-1----:R-:W-:-:S04]  /*04f0*/  IMAD.MOV R6, RZ, RZ, -R3 ;  /* 0x000000ffff067224 */ /* 0x002fc800078e0a03 */
[----:B------:R-:W-:Y:S02]  /*0500*/  IMAD R5, R6, R9, RZ ;  /* 0x0000000906057224 */ /* 0x000fe400078e02ff */
[----:B------:R-:W1:Y:S02]  /*0510*/  I2F.RP R6, R15 ;  /* 0x0000000f00067306 */ /* 0x000e640000209400 */
[----:B------:R-:W-:-:S04]  /*0520*/  IMAD.HI.U32 R2, R3, R5, R2 ;  /* 0x0000000503027227 */ /* 0x000fc800078e0002 */
[----:B------:R-:W-:Y:S02]  /*0530*/  IMAD.MOV.U32 R3, RZ, RZ, R0 ;  /* 0x000000ffff037224 */ /* 0x000fe400078e0000 */
[----:B------:R-:W-:Y:S01]  /*0540*/  IMAD.MOV R0, RZ, RZ, -R4 ;  /* 0x000000ffff007224 */ /* 0x000fe200078e0a04 */
[----:B------:R-:W-:Y:S01]  /*0550*/  IADD3 R4, R7, 0xffffffe, RZ ;  /* 0x0ffffffe07047810 */ /* 0x000fe20007ffe0ff */
[----:B------:R-:W-:Y:S01]  /*0560*/  IMAD.HI.U32 R2, R2, R3, RZ ;  /* 0x0000000302027227 */ /* 0x000fe200078e00ff */
[----:B------:R-:W-:Y:S02]  /*0570*/  SHF.R.U32.HI R7, RZ, 0x5, R65 ;  /* 0x00000005ff077819 */ /* 0x000fe40000011641 */
[----:B------:R2:W3:Y:S01]  /*0580*/  F2I.FTZ.U32.TRUNC.NTZ R5, R4 ;  /* 0x0000000400057305 */ /* 0x0004e2000021f000 */
[----:B------:R-:W-:Y:S01]  /*0590*/  IMAD R0, R2, R0, R3 ;  /* 0x0000000002007224 */ /* 0x000fe200078e0203 */
[----:B------:R-:W-:-:S04]  /*05a0*/  SGXT.U32 R7, R7, 0x4 ;  /* 0x000000040707781a */ /* 0x000fc80000000000 */
[----:B------:R-:W-:Y:S02]  /*05b0*/  ISETP.GT.U32.AND P1, PT, R9, R0, PT ;  /* 0x000000000900720c */ /* 0x000fe40003f24070 */
[----:B-1----:R-:W1:Y:S01]  /*05c0*/  MUFU.RCP R6, R6 ;  /* 0x0000000600067308 */ /* 0x002e620000001000 */
[----:B--2---:R-:W-:-:S10]  /*05d0*/  IMAD.MOV.U32 R4, RZ, RZ, RZ ;  /* 0x000000ffff047224 */ /* 0x004fd400078e00ff */
[----:B------:R-:W-:Y:S01]  /*05e0*/  @!P1 IMAD.IADD R0, R0, 0x1, -R9 ;  /* 0x0000000100009824 */ /* 0x000fe200078e0a09 */
[----:B------:R-:W-:Y:S02]  /*05f0*/  @!P1 IADD3 R2, R2, 0x1, RZ ;  /* 0x0000000102029810 */ /* 0x000fe40007ffe0ff */
[----:B------:R-:W-:Y:S02]  /*0600*/  ISETP.NE.AND P1, PT, R11, RZ, PT ;  /* 0x000000ff0b00720c */ /* 0x000fe40003f25270 */
[----:B------:R-:W-:Y:S01]  /*0610*/  ISETP.GE.U32.AND P0, PT, R0, R9, PT ;  /* 0x000000090000720c */ /* 0x000fe20003f06070 */
[----:B---3--:R-:W-:Y:S01]  /*0620*/  IMAD.MOV R9, RZ, RZ, -R5 ;  /* 0x000000ffff097224 */ /* 0x008fe200078e0a05 */
[----:B------:R-:W-:Y:S02]  /*0630*/  LOP3.LUT R0, R12, R11, RZ, 0x3c, !PT ;  /* 0x0000000b0c007212 */ /* 0x000fe400078e3cff */
[----:B-1----:R-:W-:Y:S01]  /*0640*/  IADD3 R3, R6, 0xffffffe, RZ ;  /* 0x0ffffffe06037810 */ /* 0x002fe20007ffe0ff */
[----:B------:R-:W-:Y:S01]  /*0650*/  IMAD R9, R9, R16, RZ ;  /* 0x0000001009097224 */ /* 0x000fe200078e02ff */
[----:B------:R-:W-:-:S03]  /*0660*/  ISETP.GE.AND P2, PT, R0, RZ, PT ;  /* 0x000000ff0000720c */ /* 0x000fc60003f46270 */
[----:B------:R-:W-:Y:S01]  /*0670*/  IMAD.HI.U32 R8, R5, R9, R4 ;  /* 0x0000000905087227 */ /* 0x000fe200078e0004 */
[----:B------:R-:W1:Y:S03]  /*0680*/  F2I.FTZ.U32.TRUNC.NTZ R3, R3 ;  /* 0x0000000300037305 */ /* 0x000e66000021f000 */
[----:B------:R-:W-:-:S05]  /*0690*/  @P0 IADD3 R2, R2, 0x1, RZ ;  /* 0x0000000102020810 */ /* 0x000fca0007ffe0ff */
[----:B------:R-:W-:-:S04]  /*06a0*/  IMAD.MOV.U32 R0, RZ, RZ, R2 ;  /* 0x000000ffff007224 */ /* 0x000fc800078e0002 */
[----:B------:R-:W-:Y:S01]  /*06b0*/  @!P2 IMAD.MOV R0, RZ, RZ, -R0 ;  /* 0x000000ffff00a224 */ /* 0x000fe200078e0a00 */
[----:B------:R-:W-:Y:S01]  /*06c0*/  @!P1 LOP3.LUT R0, RZ, R11, RZ, 0x33, !PT ;  /* 0x0000000bff009212 */ /* 0x000fe200078e33ff */
[----:B-1----:R-:W-:-:S04]  /*06d0*/  IMAD.MOV R6, RZ, RZ, -R3 ;  /* 0x000000ffff067224 */ /* 0x002fc800078e0a03 */
[----:B------:R-:W-:Y:S02]  /*06e0*/  IMAD.MOV R2, RZ, RZ, -R0 ;  /* 0x000000ffff027224 */ /* 0x000fe400078e0a00 */
[----:B------:R-:W-:Y:S02]  /*06f0*/  IMAD.SHL.U32 R0, R0, 0x80, RZ ;  /* 0x0000008000007824 */ /* 0x000fe400078e00ff */
[----:B------:R-:W-:Y:S02]  /*0700*/  IMAD R5, R6, R15, RZ ;  /* 0x0000000f06057224 */ /* 0x000fe400078e02ff */
[----:B------:R-:W-:Y:S01]  /*0710*/  IMAD R4, R11, R2, R12 ;  /* 0x000000020b047224 */ /* 0x000fe200078e020c */
[----:B------:R-:W-:Y:S01]  /*0720*/  LOP3.LUT R7, R0, R7, RZ, 0xfc, !PT ;  /* 0x0000000700077212 */ /* 0x000fe200078efcff */
[----:B------:R-:W-:Y:S01]  /*0730*/  IMAD.MOV.U32 R2, RZ, RZ, RZ ;  /* 0x000000ffff027224 */ /* 0x000fe200078e00ff */
[----:B------:R-:W-:Y:S02]  /*0740*/  LEA.HI R6, R65, R0, RZ, 0x1b ;  /* 0x0000000041067211 */ /* 0x000fe400078fd8ff */
[----:B------:R-:W-:Y:S01]  /*0750*/  IABS R11, R7 ;  /* 0x00000007000b7213 */ /* 0x000fe20000000000 */
[----:B------:R-:W-:Y:S01]  /*0760*/  IMAD.HI.U32 R5, R3, R5, R2 ;  /* 0x0000000503057227 */ /* 0x000fe200078e0002 */
[----:B------:R-:W-:-:S02]  /*0770*/  IADD3 R22, R6, 0x10, RZ ;  /* 0x0000001006167810 */ /* 0x000fc40007ffe0ff */
[----:B------:R-:W-:Y:S01]  /*0780*/  LOP3.LUT R3, R65, 0x3f, RZ, 0xc0, !PT ;  /* 0x0000003f41037812 */ /* 0x000fe200078ec0ff */
[----:B------:R-:W-:Y:S01]  /*0790*/  IMAD.IADD R2, R10, 0x1, R4 ;  /* 0x000000010a027824 */ /* 0x000fe200078e0204 */
[----:B------:R-:W-:Y:S01]  /*07a0*/  LOP3.LUT R23, R7, 0x20, RZ, 0xfc, !PT ;  /* 0x0000002007177812 */ /* 0x000fe200078efcff */
[----:B------:R-:W-:Y:S01]  /*07b0*/  IMAD.HI.U32 R4, R8, R11, RZ ;  /* 0x0000000b08047227 */ /* 0x000fe200078e00ff */
[----:B------:R-:W-:Y:S02]  /*07c0*/  IABS R13, R22 ;  /* 0x00000016000d7213 */ /* 0x000fe40000000000 */
[----:B------:R-:W-:Y:S01]  /*07d0*/  IADD3 R24, R6, 0x30, RZ ;  /* 0x0000003006187810 */ /* 0x000fe20007ffe0ff */
[----:B------:R-:W-:Y:S01]  /*07e0*/  IMAD R2, R2, 0x40, R3 ;  /* 0x0000004002027824 */ /* 0x000fe200078e0203 */
[----:B------:R-:W-:Y:S01]  /*07f0*/  IABS R17, R23 ;  /* 0x0000001700117213 */ /* 0x000fe20000000000 */
[----:B------:R-:W-:Y:S01]  /*0800*/  IMAD.MOV R3, RZ, RZ, -R4 ;  /* 0x000000ffff037224 */ /* 0x000fe200078e0a04 */
[----:B------:R-:W-:Y:S01]  /*0810*/  IABS R19, R24 ;  /* 0x0000001800137213 */ /* 0x000fe20000000000 */
[----:B------:R-:W-:Y:S01]  /*0820*/  IMAD.HI.U32 R4, R8, R13, RZ ;  /* 0x0000000d08047227 */ /* 0x000fe200078e00ff */
[----:B------:R-:W-:-:S02]  /*0830*/  IADD3 R26, R6, 0x50, RZ ;  /* 0x00000050061a7810 */ /* 0x000fc40007ffe0ff */
[C---:B------:R-:W-:Y:S01]  /*0840*/  LOP3.LUT R25, R7.reuse, 0x40, RZ, 0xfc, !PT ;  /* 0x0000004007197812 */ /* 0x040fe200078efcff */
[----:B------:R-:W-:Y:S01]  /*0850*/  IMAD.HI.U32 R9, R8, R17, RZ ;  /* 0x0000001108097227 */ /* 0x000fe200078e00ff */
[----:B------:R-:W-:Y:S02]  /*0860*/  IADD3 R18, R6, 0x70, RZ ;  /* 0x0000007006127810 */ /* 0x000fe40007ffe0ff */
[----:B------:R-:W-:Y:S01]  /*0870*/  LOP3.LUT R27, R7, 0x60, RZ, 0xfc, !PT ;  /* 0x00000060071b7812 */ /* 0x000fe200078efcff */
[----:B------:R-:W-:Y:S01]  /*0880*/  IMAD.MOV R10, RZ, RZ, -R4 ;  /* 0x000000ffff0a7224 */ /* 0x000fe200078e0a04 */
[----:B------:R-:W-:Y:S01]  /*0890*/  IABS R21, R25 ;  /* 0x0000001900157213 */ /* 0x000fe20000000000 */
[----:B------:R-:W-:Y:S01]  /*08a0*/  IMAD.HI.U32 R4, R8, R19, RZ ;  /* 0x0000001308047227 */ /* 0x000fe200078e00ff */
[----:B------:R-:W-:-:S03]  /*08b0*/  IABS R20, R2 ;  /* 0x0000000200147213 */ /* 0x000fc60000000000 */
[C---:B------:R-:W-:Y:S02]  /*08c0*/  IMAD R3, R16.reuse, R3, R11 ;  /* 0x0000000310037224 */ /* 0x040fe400078e020b */
[----:B------:R-:W-:Y:S02]  /*08d0*/  IMAD.MOV R11, RZ, RZ, -R9 ;  /* 0x000000ffff0b7224 */ /* 0x000fe400078e0a09 */
[C---:B------:R-:W-:Y:S01]  /*08e0*/  IMAD R9, R16.reuse, R10, R13 ;  /* 0x0000000a10097224 */ /* 0x040fe200078e020d */
[----:B------:R-:W-:Y:S01]  /*08f0*/  IABS R13, R26 ;  /* 0x0000001a000d7213 */ /* 0x000fe20000000000 */
[----:B------:R-:W-:Y:S01]  /*0900*/  IMAD.MOV R4, RZ, RZ, -R4 ;  /* 0x000000ffff047224 */ /* 0x000fe200078e0a04 */
[C---:B------:R-:W-:Y:S01]  /*0910*/  ISETP.GT.U32.AND P1, PT, R16.reuse, R3, PT ;  /* 0x000000031000720c */ /* 0x040fe20003f24070 */
[C---:B------:R-:W-:Y:S01]  /*0920*/  IMAD R10, R16.reuse, R11, R17 ;  /* 0x0000000b100a7224 */ /* 0x040fe200078e0211 */
[----:B------:R-:W-:Y:S01]  /*0930*/  IABS R17, R27 ;  /* 0x0000001b00117213 */ /* 0x000fe20000000000 */
[----:B------:R-:W-:Y:S01]  /*0940*/  IMAD R6, R16, R4, R19 ;  /* 0x0000000410067224 */ /* 0x000fe200078e0213 */
[----:B------:R-:W-:Y:S01]  /*0950*/  IABS R19, R18 ;  /* 0x0000001200137213 */ /* 0x000fe20000000000 */
[----:B------:R-:W-:Y:S01]  /*0960*/  IMAD.HI.U32 R4, R8, R13, RZ ;  /* 0x0000000d08047227 */ /* 0x000fe200078e00ff */
[----:B------:R-:W-:-:S02]  /*0970*/  ISETP.GT.U32.AND P0, PT, R16, R9, PT ;  /* 0x000000091000720c */ /* 0x000fc40003f04070 */
[----:B------:R-:W-:Y:S01]  /*0980*/  ISETP.GT.U32.AND P2, PT, R16, R10, PT ;  /* 0x0000000a1000720c */ /* 0x000fe20003f44070 */
[----:B------:R-:W-:Y:S01]  /*0990*/  IMAD.HI.U32 R11, R8, R21, RZ ;  /* 0x00000015080b7227 */ /* 0x000fe200078e00ff */
[----:B------:R-:W-:-:S03]  /*09a0*/  ISETP.GT.U32.AND P5, PT, R16, R6, PT ;  /* 0x000000061000720c */ /* 0x000fc60003fa4070 */
[----:B------:R-:W-:Y:S02]  /*09b0*/  IMAD.MOV R14, RZ, RZ, -R4 ;  /* 0x000000ffff0e7224 */ /* 0x000fe400078e0a04 */
[----:B------:R-:W-:-:S04]  /*09c0*/  IMAD.HI.U32 R4, R8, R17, RZ ;  /* 0x0000001108047227 */ /* 0x000fc800078e00ff */
[----:B------:R-:W-:-:S04]  /*09d0*/  IMAD.HI.U32 R12, R8, R19, RZ ;  /* 0x00000013080c7227 */ /* 0x000fc800078e00ff */
[----:B------:R-:W-:Y:S02]  /*09e0*/  IMAD.MOV R11, RZ, RZ, -R11 ;  /* 0x000000ffff0b7224 */ /* 0x000fe400078e0a0b */
[C---:B------:R-:W-:Y:S02]  /*09f0*/  IMAD R8, R16.reuse, R14, R13 ;  /* 0x0000000e10087224 */ /* 0x040fe400078e020d */
[C---:B------:R-:W-:Y:S02]  /*0a00*/  IMAD R11, R16.reuse, R11, R21 ;  /* 0x0000000b100b7224 */ /* 0x040fe400078e0215 */
[--C-:B------:R-:W-:Y:S01]  /*0a10*/  @!P1 IMAD.IADD R3, R3, 0x1, -R16.reuse ;  /* 0x0000000103039824 */ /* 0x100fe200078e0a10 */
[C---:B------:R-:W-:Y:S01]  /*0a20*/  ISETP.GT.U32.AND P4, PT, R16.reuse, R8, PT ;  /* 0x000000081000720c */ /* 0x040fe20003f84070 */
[----:B------:R-:W-:Y:S01]  /*0a30*/  @!P0 IMAD.IADD R9, R9, 0x1, -R16 ;  /* 0x0000000109098824 */ /* 0x000fe200078e0a10 */
[C---:B------:R-:W-:Y:S01]  /*0a40*/  ISETP.GT.U32.AND P0, PT, R16.reuse, R11, PT ;  /* 0x0000000b1000720c */ /* 0x040fe20003f04070 */
[----:B------:R-:W-:Y:S01]  /*0a50*/  IMAD.MOV R4, RZ, RZ, -R4 ;  /* 0x000000ffff047224 */ /* 0x000fe200078e0a04 */
[C---:B------:R-:W-:Y:S01]  /*0a60*/  ISETP.GT.U32.AND P6, PT, R16.reuse, R3, PT ;  /* 0x000000031000720c */ /* 0x040fe20003fc4070 */
[----:B------:R-:W-:Y:S01]  /*0a70*/  IMAD.MOV R13, RZ, RZ, -R12 ;  /* 0x000000ffff0d7224 */ /* 0x000fe200078e0a0c */
[C---:B------:R-:W-:Y:S01]  /*0a80*/  ISETP.GT.U32.AND P1, PT, R16.reuse, R9, PT ;  /* 0x000000091000720c */ /* 0x040fe20003f24070 */
[----:B------:R-:W-:-:S02]  /*0a90*/  IMAD R12, R16, R4, R17 ;  /* 0x00000004100c7224 */ /* 0x000fc400078e0211 */
[----:B------:R-:W-:Y:S02]  /*0aa0*/  IMAD.MOV.U32 R14, RZ, RZ, R20 ;  /* 0x000000ffff0e7224 */ /* 0x000fe400078e0014 */
[----:B------:R-:W-:Y:S02]  /*0ab0*/  IMAD R13, R16, R13, R19 ;  /* 0x0000000d100d7224 */ /* 0x000fe400078e0213 */
[--C-:B------:R-:W-:Y:S01]  /*0ac0*/  @!P4 IMAD.IADD R8, R8, 0x1, -R16.reuse ;  /* 0x000000010808c824 */ /* 0x100fe200078e0a10 */
[----:B------:R-:W-:Y:S01]  /*0ad0*/  ISETP.GE.AND P4, PT, R7, RZ, PT ;  /* 0x000000ff0700720c */ /* 0x000fe20003f86270 */
[--C-:B------:R-:W-:Y:S01]  /*0ae0*/  @!P0 IMAD.IADD R11, R11, 0x1, -R16.reuse ;  /* 0x000000010b0b8824 */ /* 0x100fe200078e0a10 */
[C---:B------:R-:W-:Y:S01]  /*0af0*/  ISETP.GT.U32.AND P3, PT, R16.reuse, R13, PT ;  /* 0x0000000d1000720c */ /* 0x040fe20003f64070 */
[--C-:B------:R-:W-:Y:S01]  /*0b00*/  @!P6 IMAD.IADD R3, R3, 0x1, -R16.reuse ;  /* 0x000000010303e824 */ /* 0x100fe200078e0a10 */
[----:B------:R-:W-:Y:S01]  /*0b10*/  ISETP.GT.U32.AND P6, PT, R16, R8, PT ;  /* 0x000000081000720c */ /* 0x000fe20003fc4070 */
[----:B------:R-:W-:Y:S01]  /*0b20*/  @!P2 IMAD.IADD R10, R10, 0x1, -R16 ;  /* 0x000000010a0aa824 */ /* 0x000fe200078e0a10 */
[----:B------:R-:W-:Y:S01]  /*0b30*/  ISETP.GT.U32.AND P2, PT, R16, R12, PT ;  /* 0x0000000c1000720c */ /* 0x000fe20003f44070 */
[----:B------:R-:W-:-:S04]  /*0b40*/  IMAD.HI.U32 R5, R5, R14, RZ ;  /* 0x0000000e05057227 */ /* 0x000fc800078e00ff */
[--C-:B------:R-:W-:Y:S01]  /*0b50*/  @!P5 IMAD.IADD R6, R6, 0x1, -R16.reuse ;  /* 0x000000010606d824 */ /* 0x100fe200078e0a10 */
[C---:B------:R-:W-:Y:S01]  /*0b60*/  ISETP.GT.U32.AND P5, PT, R16.reuse, R10, PT ;  /* 0x0000000a1000720c */ /* 0x040fe20003fa4070 */
[--C-:B------:R-:W-:Y:S01]  /*0b70*/  @!P1 IMAD.IADD R9, R9, 0x1, -R16.reuse ;  /* 0x0000000109099824 */ /* 0x100fe200078e0a10 */
[C---:B------:R-:W-:Y:S01]  /*0b80*/  ISETP.GT.U32.AND P1, PT, R16.reuse, R11, PT ;  /* 0x0000000b1000720c */ /* 0x040fe20003f24070 */
[----:B------:R-:W-:Y:S01]  /*0b90*/  IMAD.MOV R5, RZ, RZ, -R5 ;  /* 0x000000ffff057224 */ /* 0x000fe200078e0a05 */
[----:B------:R-:W-:Y:S01]  /*0ba0*/  ISETP.GT.U32.AND P0, PT, R16, R6, PT ;  /* 0x000000061000720c */ /* 0x000fe20003f04070 */
[----:B------:R-:W-:Y:S02]  /*0bb0*/  @!P6 IMAD.IADD R8, R8, 0x1, -R16 ;  /* 0x000000010808e824 */ /* 0x000fe400078e0a10 */
[----:B------:R-:W-:Y:S02]  /*0bc0*/  IMAD R4, R15, R5, R14 ;  /* 0x000000050f047224 */ /* 0x000fe400078e020e */
[--C-:B------:R-:W-:Y:S01]  /*0bd0*/  @!P2 IMAD.IADD R12, R12, 0x1, -R16.reuse ;  /* 0x000000010c0ca824 */ /* 0x100fe200078e0a10 */
[----:B------:R-:W-:Y:S01]  /*0be0*/  ISETP.GE.AND P2, PT, R22, RZ, PT ;  /* 0x000000ff1600720c */ /* 0x000fe20003f46270 */
[--C-:B------:R-:W-:Y:S01]  /*0bf0*/  @!P3 IMAD.IADD R13, R13, 0x1, -R16.reuse ;  /* 0x000000010d0db824 */ /* 0x100fe200078e0a10 */
[----:B------:R-:W-:Y:S01]  /*0c00*/  ISETP.GT.U32.AND P6, PT, R15, R4, PT ;  /* 0x000000040f00720c */ /* 0x000fe20003fc4070 */
[----:B------:R-:W-:Y:S01]  /*0c10*/  IMAD.MOV.U32 R5, RZ, RZ, R3 ;  /* 0x000000ffff057224 */ /* 0x000fe200078e0003 */
[----:B------:R-:W-:Y:S01]  /*0c20*/  ISETP.GT.U32.AND P3, PT, R16, R12, PT ;  /* 0x0000000c1000720c */ /* 0x000fe20003f64070 */
[--C-:B------:R-:W-:Y:S01]  /*0c30*/  @!P1 IMAD.IADD R11, R11, 0x1, -R16.reuse ;  /* 0x000000010b0b9824 */ /* 0x100fe200078e0a10 */
[----:B------:R-:W-:Y:S01]  /*0c40*/  ISETP.GE.AND P1, PT, R23, RZ, PT ;  /* 0x000000ff1700720c */ /* 0x000fe20003f26270 */
[--C-:B------:R-:W-:Y:S01]  /*0c50*/  @!P0 IMAD.IADD R6, R6, 0x1, -R16.reuse ;  /* 0x0000000106068824 */ /* 0x100fe200078e0a10 */
[----:B------:R-:W-:Y:S01]  /*0c60*/  ISETP.GT.U32.AND P0, PT, R16, R13, PT ;  /* 0x0000000d1000720c */ /* 0x000fe20003f04070 */
[----:B------:R-:W-:Y:S01]  /*0c70*/  @!P5 IMAD.IADD R10, R10, 0x1, -R16 ;  /* 0x000000010a0ad824 */ /* 0x000fe200078e0a10 */
[----:B------:R-:W-:Y:S01]  /*0c80*/  ISETP.GE.AND P5, PT, R24, RZ, PT ;  /* 0x000000ff1800720c */ /* 0x000fe20003fa6270 */
[----:B------:R-:W-:-:S02]  /*0c90*/  IMAD.MOV.U32 R3, RZ, RZ, 0x1f ;  /* 0x0000001fff037424 */ /* 0x000fc400078e00ff */
[----:B------:R-:W-:Y:S01]  /*0ca0*/  @!P2 IMAD.MOV R9, RZ, RZ, -R9 ;  /* 0x000000ffff09a224 */ /* 0x000fe200078e0a09 */
[----:B------:R-:W-:Y:S01]  /*0cb0*/  ISETP.GE.AND P2, PT, R93, c[0x0][0x180], PT ;  /* 0x000060005d007a0c */ /* 0x000fe20003f46270 */
[----:B------:R-:W-:Y:S01]  /*0cc0*/  @!P6 IMAD.IADD R4, R4, 0x1, -R15 ;  /* 0x000000010404e824 */ /* 0x000fe200078e0a0f */
[----:B------:R-:W-:Y:S01]  /*0cd0*/  IADD3 R3, R3, c[0x0][0x180], RZ ;  /* 0x0000600003037a10 */ /* 0x000fe20007ffe0ff */
[----:B------:R-:W-:Y:S01]  /*0ce0*/  @!P3 IMAD.IADD R12, R12, 0x1, -R16 ;  /* 0x000000010c0cb824 */ /* 0x000fe200078e0a10 */
[----:B------:R-:W-:Y:S01]  /*0cf0*/  ISETP.GE.AND P3, PT, R26, RZ, PT ;  /* 0x000000ff1a00720c */ /* 0x000fe20003f66270 */
[----:B------:R-:W-:Y:S01]  /*0d00*/  @!P1 IMAD.MOV R10, RZ, RZ, -R10 ;  /* 0x000000ffff0a9224 */ /* 0x000fe200078e0a0a */
[----:B------:R-:W-:Y:S01]  /*0d10*/  ISETP.GT.U32.AND P1, PT, R15, R4, PT ;  /* 0x000000040f00720c */ /* 0x000fe20003f24070 */
[----:B------:R-:W-:Y:S01]  /*0d20*/  @!P0 IMAD.IADD R13, R13, 0x1, -R16 ;  /* 0x000000010d0d8824 */ /* 0x000fe200078e0a10 */
[----:B------:R-:W-:Y:S01]  /*0d30*/  ISETP.GT.AND P0, PT, R3, 0x1f, PT ;  /* 0x0000001f0300780c */ /* 0x000fe20003f04270 */
[----:B------:R-:W-:Y:S01]  /*0d40*/  @!P5 IMAD.MOV R6, RZ, RZ, -R6 ;  /* 0x000000ffff06d224 */ /* 0x000fe200078e0a06 */
[----:B------:R-:W-:Y:S01]  /*0d50*/  ISETP.GE.AND P6, PT, R91, c[0x0][0x180], PT ;  /* 0x000060005b007a0c */ /* 0x000fe20003fc6270 */
[----:B------:R-:W-:Y:S01]  /*0d60*/  @!P4 IMAD.MOV R5, RZ, RZ, -R5 ;  /* 0x000000ffff05c224 */ /* 0x000fe200078e0a05 */
[----:B------:R-:W-:-:S02]  /*0d70*/  SEL R7, RZ, 0x4, !P0 ;  /* 0x00000004ff077807 */ /* 0x000fc40004000000 */
[----:B------:R-:W-:Y:S02]  /*0d80*/  ISETP.GE.AND P5, PT, R18, RZ, PT ;  /* 0x000000ff1200720c */ /* 0x000fe40003fa6270 */
[----:B------:R-:W-:Y:S01]  /*0d90*/  SEL R14, R7, RZ, !P2 ;  /* 0x000000ff070e7207 */ /* 0x000fe20005000000 */
[----:B------:R-:W-:Y:S01]  /*0da0*/  @!P3 IMAD.MOV R8, RZ, RZ, -R8 ;  /* 0x000000ffff08b224 */ /* 0x000fe200078e0a08 */
[----:B------:R-:W-:Y:S01]  /*0db0*/  ISETP.GE.AND P2, PT, R27, RZ, PT ;  /* 0x000000ff1b00720c */ /* 0x000fe20003f46270 */
[----:B------:R-:W-:Y:S01]  /*0dc0*/  @!P1 IMAD.IADD R4, R4, 0x1, -R15 ;  /* 0x0000000104049824 */ /* 0x000fe200078e0a0f */
[----:B------:R-:W-:Y:S02]  /*0dd0*/  ISETP.GE.AND P1, PT, R2, RZ, PT ;  /* 0x000000ff0200720c */ /* 0x000fe40003f26270 */
[----:B------:R-:W-:Y:S02]  /*0de0*/  ISETP.NE.AND P3, PT, RZ, c[0x0][0x178], PT ;  /* 0x00005e00ff007a0c */ /* 0x000fe40003f65270 */
[----:B------:R-:W-:-:S02]  /*0df0*/  ISETP.GE.AND P4, PT, R25, RZ, PT ;  /* 0x000000ff1900720c */ /* 0x000fc40003f86270 */
[----:B------:R-:W-:Y:S01]  /*0e00*/  SEL R16, R7, RZ, !P6 ;  /* 0x000000ff07107207 */ /* 0x000fe20007000000 */
[----:B------:R-:W-:Y:S01]  /*0e10*/  @!P5 IMAD.MOV R13, RZ, RZ, -R13 ;  /* 0x000000ffff0dd224 */ /* 0x000fe200078e0a0d */
[----:B------:R-:W-:Y:S01]  /*0e20*/  ISETP.NE.U32.AND P6, PT, R14, RZ, PT ;  /* 0x000000ff0e00720c */ /* 0x000fe20003fc5070 */
[----:B------:R-:W-:Y:S01]  /*0e30*/  IMAD.MOV.U32 R14, RZ, RZ, R4 ;  /* 0x000000ffff0e7224 */ /* 0x000fe200078e0004 */
[----:B------:R-:W-:Y:S01]  /*0e40*/  ISETP.GE.AND P5, PT, R80, c[0x0][0x180], PT ;  /* 0x0000600050007a0c */ /* 0x000fe20003fa6270 */
[----:B------:R-:W-:Y:S01]  /*0e50*/  @!P2 IMAD.MOV R12, RZ, RZ, -R12 ;  /* 0x000000ffff0ca224 */ /* 0x000fe200078e0a0c */
[----:B------:R-:W-:Y:S01]  /*0e60*/  ISETP.GE.AND P2, PT, R89, c[0x0][0x180], PT ;  /* 0x0000600059007a0c */ /* 0x000fe20003f46270 */
[----:B------:R-:W-:Y:S01]  /*0e70*/  @!P1 IMAD.MOV R14, RZ, RZ, -R14 ;  /* 0x000000ffff0e9224 */ /* 0x000fe200078e0a0e */
[----:B------:R-:W-:Y:S02]  /*0e80*/  LOP3.LUT R4, RZ, c[0x0][0x17c], RZ, 0x33, !PT ;  /* 0x00005f00ff047a12 */ /* 0x000fe400078e33ff */
[----:B------:R-:W-:Y:S01]  /*0e90*/  @!P3 LOP3.LUT R14, RZ, c[0x0][0x178], RZ, 0x33, !PT ;  /* 0x00005e00ff0eba12 */ /* 0x000fe200078e33ff */
[----:B------:R-:W-:Y:S01]  /*0ea0*/  @!P4 IMAD.MOV R11, RZ, RZ, -R11 ;  /* 0x000000ffff0bc224 */ /* 0x000fe200078e0a0b */
[----:B------:R-:W-:-:S02]  /*0eb0*/  SEL R15, R7, RZ, !P2 ;  /* 0x000000ff070f7207 */ /* 0x000fc40005000000 */
[----:B------:R-:W-:Y:S01]  /*0ec0*/  ISETP.NE.AND P2, PT, RZ, c[0x0][0x17c], PT ;  /* 0x00005f00ff007a0c */ /* 0x000fe20003f45270 */
[----:B------:R-:W-:Y:S01]  /*0ed0*/  IMAD R45, R14, c[0x0][0x184], RZ ;  /* 0x000061000e2d7a24 */ /* 0x000fe200078e02ff */
[----:B------:R-:W-:Y:S02]  /*0ee0*/  ISETP.NE.U32.AND P4, PT, R16, RZ, PT ;  /* 0x000000ff1000720c */ /* 0x000fe40003f85070 */
[----:B------:R-:W-:Y:S02]  /*0ef0*/  SEL R16, R7, RZ, !P5 ;  /* 0x000000ff07107207 */ /* 0x000fe40006800000 */
[----:B------:R-:W-:Y:S01]  /*0f00*/  SEL R35, R4, R12, !P2 ;  /* 0x0000000c04237207 */ /* 0x000fe20005000000 */
[----:B------:R-:W-:Y:S01]  /*0f10*/  IMAD.SHL.U32 R12, R45, 0x4, RZ ;  /* 0x000000042d0c7824 */ /* 0x000fe200078e00ff */
[----:B------:R-:W-:Y:S02]  /*0f20*/  ISETP.NE.U32.AND P1, PT, R15, RZ, PT ;  /* 0x000000ff0f00720c */ /* 0x000fe40003f25070 */
[----:B------:R-:W-:Y:S01]  /*0f30*/  ISETP.NE.U32.AND P5, PT, R16, RZ, PT ;  /* 0x000000ff1000720c */ /* 0x000fe20003fa5070 */
[----:B------:R-:W-:Y:S01]  /*0f40*/  IMAD R47, R35, c[0x0][0x190], RZ ;  /* 0x00006400232f7a24 */ /* 0x000fe200078e02ff */
[----:B------:R-:W-:-:S02]  /*0f50*/  SEL R34, R4, R8, !P2 ;  /* 0x0000000804227207 */ /* 0x000fc40005000000 */
[C---:B------:R-:W-:Y:S02]  /*0f60*/  SEL R15, R4.reuse, R5, !P2 ;  /* 0x00000005040f7207 */ /* 0x040fe40005000000 */
[C---:B------:R-:W-:Y:S02]  /*0f70*/  SEL R16, R4.reuse, R9, !P2 ;  /* 0x0000000904107207 */ /* 0x040fe40005000000 */
[C---:B------:R-:W-:Y:S01]  /*0f80*/  SEL R17, R4.reuse, R10, !P2 ;  /* 0x0000000a04117207 */ /* 0x040fe20005000000 */
[----:B------:R-:W-:Y:S01]  /*0f90*/  IMAD R9, R15, c[0x0][0x190], RZ ;  /* 0x000064000f097a24 */ /* 0x000fe200078e02ff */
[----:B------:R-:W-:Y:S01]  /*0fa0*/  SEL R18, R4, R6, !P2 ;  /* 0x0000000604127207 */ /* 0x000fe20005000000 */
[----:B------:R-:W-:Y:S01]  /*0fb0*/  IMAD R10, R16, c[0x0][0x190], RZ ;  /* 0x00006400100a7a24 */ /* 0x000fe200078e02ff */
[C---:B------:R-:W-:Y:S02]  /*0fc0*/  SEL R31, R4.reuse, R11, !P2 ;  /* 0x0000000b041f7207 */ /* 0x040fe40005000000 */
[----:B------:R-:W-:Y:S01]  /*0fd0*/  SEL R8, R4, R13, !P2 ;  /* 0x0000000d04087207 */ /* 0x000fe20005000000 */
[----:B------:R-:W-:Y:S01]  /*0fe0*/  IMAD.SHL.U32 R4, R65, 0x4, RZ ;  /* 0x0000000441047824 */ /* 0x000fe200078e00ff */
[----:B------:R-:W-:Y:S01]  /*0ff0*/  IADD3 R28, P2, R12, c[0x0][0x160], RZ ;  /* 0x000058000c1c7a10 */ /* 0x000fe20007f5e0ff */
[----:B------:R-:W-:Y:S01]  /*1000*/  IMAD R13, R17, c[0x0][0x190], RZ ;  /* 0x00006400110d7a24 */ /* 0x000fe200078e02ff */
[----:B------:R-:W-:Y:S01]  /*1010*/  SHF.R.U32.HI R5, RZ, 0x1, R30 ;  /* 0x00000001ff057819 */ /* 0x000fe2000001161e */
[----:B------:R-:W-:Y:S01]  /*1020*/  IMAD R14, R18, c[0x0][0x190], RZ ;  /* 0x00006400120e7a24 */ /* 0x000fe200078e02ff */
[----:B------:R-:W-:Y:S01]  /*1030*/  LEA.HI.X.SX32 R6, R45, c[0x0][0x164], 0x2, P2 ;  /* 0x000059002d067a11 */ /* 0x000fe200010f16ff */
[----:B------:R-:W-:Y:S01]  /*1040*/  IMAD R15, R31, c[0x0][0x190], RZ ;  /* 0x000064001f0f7a24 */ /* 0x000fe200078e02ff */
[-C--:B------:R-:W-:Y:S01]  /*1050*/  IADD3 R22, P3, R85, R28.reuse, RZ ;  /* 0x0000001c55167210 */ /* 0x080fe20007f7e0ff */
[----:B------:R-:W-:Y:S01]  /*1060*/  IMAD R49, R8, c[0x0][0x190], RZ ;  /* 0x0000640008317a24 */ /* 0x000fe200078e02ff */
[----:B------:R-:W-:-:S02]  /*1070*/  IADD3 R20, P2, R87, R28, RZ ;  /* 0x0000001c57147210 */ /* 0x000fc40007f5e0ff */
[-C--:B------:R-:W-:Y:S02]  /*1080*/  LEA.HI.X.SX32 R23, R39, R6.reuse, 0x2, P3 ;  /* 0x0000000627177211 */ /* 0x080fe400018f16ff */
[----:B------:R-:W-:Y:S02]  /*1090*/  ISETP.GE.AND P3, PT, R82, c[0x0][0x180], PT ;  /* 0x0000600052007a0c */ /* 0x000fe40003f66270 */
[----:B------:R-:W-:Y:S02]  /*10a0*/  LOP3.LUT R4, R4, 0x7fc, RZ, 0xc0, !PT ;  /* 0x000007fc04047812 */ /* 0x000fe400078ec0ff */
[----:B------:R-:W-:Y:S02]  /*10b0*/  SEL R7, R7, RZ, !P3 ;  /* 0x000000ff07077207 */ /* 0x000fe40005800000 */
[----:B------:R-:W-:Y:S02]  /*10c0*/  LEA.HI.X.SX32 R21, R38, R6, 0x2, P2 ;  /* 0x0000000626157211 */ /* 0x000fe400010f16ff */
[----:B------:R-:W-:-:S02]  /*10d0*/  ISETP.GE.AND P3, PT, R93, UR4, PT ;  /* 0x000000045d007c0c */ /* 0x000fc4000bf66270 */
[----:B------:R-:W-:Y:S02]  /*10e0*/  ISETP.GE.AND P2, PT, R91, UR4, PT ;  /* 0x000000045b007c0c */ /* 0x000fe4000bf46270 */
[----:B------:R-:W-:Y:S02]  /*10f0*/  LOP3.LUT R74, R4, R5, RZ, 0x3c, !PT ;  /* 0x00000005044a7212 */ /* 0x000fe400078e3cff */
[----:B------:R-:W-:Y:S02]  /*1100*/  SEL R11, RZ, 0x4, P3 ;  /* 0x00000004ff0b7807 */ /* 0x000fe40001800000 */
[----:B------:R-:W-:Y:S02]  /*1110*/  ISETP.GE.AND P3, PT, R82, UR4, PT ;  /* 0x0000000452007c0c */ /* 0x000fe4000bf66270 */
[----:B------:R-:W-:Y:S02]  /*1120*/  SEL R5, RZ, 0x4, P2 ;  /* 0x00000004ff057807 */ /* 0x000fe40001000000 */
[----:B------:R-:W-:-:S02]  /*1130*/  IADD3 R36, P2, R78, c[0x0][0x168], RZ ;  /* 0x00005a004e247a10 */ /* 0x000fc40007f5e0ff */
[----:B------:R-:W-:Y:S02]  /*1140*/  SEL R32, RZ, 0x4, P3 ;  /* 0x00000004ff207807 */ /* 0x000fe40001800000 */
[-C--:B------:R-:W-:Y:S02]  /*1150*/  IADD3 R26, P3, R83, R28.reuse, RZ ;  /* 0x0000001c531a7210 */ /* 0x080fe40007f7e0ff */
[----:B------:R-:W-:Y:S02]  /*1160*/  LEA.HI.X.SX32 R44, R42, c[0x0][0x16c], 0x2, P2 ;  /* 0x00005b002a2c7a11 */ /* 0x000fe400010f16ff */
[----:B------:R-:W-:Y:S02]  /*1170*/  IADD3 R28, P2, R81, R28, RZ ;  /* 0x0000001c511c7210 */ /* 0x000fe40007f5e0ff */
[----:B------:R-:W-:Y:S02]  /*1180*/  LOP3.LUT R76, R4, 0x60, R77, 0x78, !PT ;  /* 0x00000060044c7812 */ /* 0x000fe400078e784d */
[----:B------:R-:W-:-:S02]  /*1190*/  LEA.HI.X.SX32 R29, R41, R6, 0x2, P2 ;  /* 0x00000006291d7211 */ /* 0x000fc400010f16ff */
[----:B------:R-:W-:Y:S01]  /*11a0*/  LEA.HI.X.SX32 R27, R40, R6, 0x2, P3 ;  /* 0x00000006281b7211 */ /* 0x000fe200018f16ff */
[----:B------:R1:W-:Y:S01]  /*11b0*/  LDGSTS.E [R76+0x8000], [R20.64], P6 ;  /* 0x08000000144c7fae */ /* 0x0003e2000b121846 */
[CC--:B------:R-:W-:Y:S02]  /*11c0*/  LEA R18, P2, R10.reuse, R36.reuse, 0x2 ;  /* 0x000000240a127211 */ /* 0x0c0fe400078410ff */
[-C--:B------:R-:W-:Y:S01]  /*11d0*/  LEA R24, P3, R9, R36.reuse, 0x2 ;  /* 0x0000002409187211 */ /* 0x080fe200078610ff */
[----:B------:R2:W-:Y:S01]  /*11e0*/  LDGSTS.E [R76+0x8800], [R22.64], P4 ;  /* 0x08800000164c7fae */ /* 0x0005e2000a121846 */
[----:B------:R-:W-:Y:S02]  /*11f0*/  LEA R6, P6, R13, R36, 0x2 ;  /* 0x000000240d067211 */ /* 0x000fe400078c10ff */
[-C--:B------:R-:W-:Y:S02]  /*1200*/  LEA.HI.X.SX32 R19, R10, R44.reuse, 0x2, P2 ;  /* 0x0000002c0a137211 */ /* 0x080fe400010f16ff */
[----:B------:R-:W-:-:S02]  /*1210*/  LEA.HI.X.SX32 R25, R9, R44, 0x2, P3 ;  /* 0x0000002c09197211 */ /* 0x000fc400018f16ff */
[C---:B------:R-:W-:Y:S01]  /*1220*/  LEA R16, P2, R14.reuse, R36, 0x2 ;  /* 0x000000240e107211 */ /* 0x040fe200078410ff */
[----:B-1----:R-:W-:Y:S01]  /*1230*/  IMAD.WIDE R20, R79, 0x4, R20 ;  /* 0x000000044f147825 */ /* 0x002fe200078e0214 */
[----:B------:R-:W-:Y:S02]  /*1240*/  ISETP.NE.U32.AND P3, PT, R7, RZ, PT ;  /* 0x000000ff0700720c */ /* 0x000fe40003f65070 */
[-C--:B------:R-:W-:Y:S01]  /*1250*/  LEA.HI.X.SX32 R7, R13, R44.reuse, 0x2, P6 ;  /* 0x0000002c0d077211 */ /* 0x080fe200030f16ff */
[----:B--2---:R-:W-:Y:S01]  /*1260*/  IMAD.WIDE R22, R79, 0x4, R22 ;  /* 0x000000044f167825 */ /* 0x004fe200078e0216 */
[----:B------:R-:W-:Y:S02]  /*1270*/  ISETP.GE.AND P6, PT, R89, UR4, PT ;  /* 0x0000000459007c0c */ /* 0x000fe4000bfc6270 */
[----:B------:R-:W-:Y:S02]  /*1280*/  LEA.HI.X.SX32 R17, R14, R44, 0x2, P2 ;  /* 0x0000002c0e117211 */ /* 0x000fe400010f16ff */
[----:B------:R-:W-:-:S02]  /*1290*/  ISETP.GT.AND P2, PT, R3, 0x3f, PT ;  /* 0x0000003f0300780c */ /* 0x000fc40003f44270 */
[----:B------:R-:W-:Y:S02]  /*12a0*/  SEL R33, RZ, 0x4, P6 ;  /* 0x00000004ff217807 */ /* 0x000fe40003000000 */
[----:B------:R-:W-:Y:S01]  /*12b0*/  LEA R4, P6, R15, R36, 0x2 ;  /* 0x000000240f047211 */ /* 0x000fe200078c10ff */
[----:B------:R1:W-:Y:S01]  /*12c0*/  LDGSTS.E [R76+0x9000], [R26.64], P3 ;  /* 0x090000001a4c7fae */ /* 0x0003e20009921846 */
[----:B------:R-:W-:Y:S02]  /*12d0*/  SEL R31, R5, RZ, P2 ;  /* 0x000000ff051f7207 */ /* 0x000fe40001000000 */
[----:B------:R-:W-:Y:S01]  /*12e0*/  ISETP.GE.AND P4, PT, R80, UR4, PT ;  /* 0x0000000450007c0c */ /* 0x000fe2000bf86270 */
[----:B------:R2:W-:Y:S01]  /*12f0*/  LDGSTS.E [R76+0x9800], [R28.64], P1 ;  /* 0x098000001c4c7fae */ /* 0x0005e20008921846 */
[----:B------:R-:W-:Y:S02]  /*1300*/  LEA.HI.X.SX32 R5, R15, R44, 0x2, P6 ;  /* 0x0000002c0f057211 */ /* 0x000fe400030f16ff */
[----:B------:R-:W-:Y:S01]  /*1310*/  SEL R33, R33, RZ, P2 ;  /* 0x000000ff21217207 */ /* 0x000fe20001000000 */
[----:B------:R-:W0:Y:S01]  /*1320*/  LDGDEPBAR ;  /* 0x00000000000079af */ /* 0x000e220000000000 */
[----:B------:R-:W-:-:S02]  /*1330*/  ISETP.NE.U32.AND P6, PT, R31, RZ, PT ;  /* 0x000000ff1f00720c */ /* 0x000fc40003fc5070 */
[----:B------:R-:W-:Y:S01]  /*1340*/  SEL R31, RZ, 0x4, P4 ;  /* 0x00000004ff1f7807 */ /* 0x000fe20002000000 */
[----:B------:R3:W-:Y:S01]  /*1350*/  LDGSTS.E [R74], [R24.64], P5 ;  /* 0x00000000184a7fae */ /* 0x0007e2000a921846 */
[----:B------:R-:W-:Y:S01]  /*1360*/  ISETP.NE.U32.AND P4, PT, R33, RZ, PT ;  /* 0x000000ff2100720c */ /* 0x000fe20003f85070 */
[----:B-1----:R-:W-:Y:S01]  /*1370*/  IMAD.WIDE R26, R79, 0x4, R26 ;  /* 0x000000044f1a7825 */ /* 0x002fe200078e021a */
[----:B------:R-:W-:Y:S01]  /*1380*/  SEL R33, R31, RZ, P2 ;  /* 0x000000ff1f217207 */ /* 0x000fe20001000000 */
[----:B------:R1:W-:Y:S01]  /*1390*/  LDGSTS.E [R74+0x800], [R18.64], P5 ;  /* 0x00800000124a7fae */ /* 0x0003e2000a921846 */
[----:B------:R-:W-:Y:S01]  /*13a0*/  SEL R11, R11, RZ, P2 ;  /* 0x000000ff0b0b7207 */ /* 0x000fe20001000000 */
[----:B------:R-:W-:Y:S01]  /*13b0*/  IMAD R31, R34, c[0x0][0x190], RZ ;  /* 0x00006400221f7a24 */ /* 0x000fe200078e02ff */
[----:B------:R-:W-:Y:S01]  /*13c0*/  SEL R43, R32, RZ, P2 ;  /* 0x000000ff202b7207 */ /* 0x000fe20001000000 */
[----:B------:R4:W-:Y:S01]  /*13d0*/  LDGSTS.E [R74+0x1000], [R6.64], P5 ;  /* 0x01000000064a7fae */ /* 0x0009e2000a921846 */
[-C--:B------:R-:W-:Y:S01]  /*13e0*/  LEA R32, P3, R47, R36.reuse, 0x2 ;  /* 0x000000242f207211 */ /* 0x080fe200078610ff */
[----:B--2---:R-:W-:Y:S01]  /*13f0*/  IMAD.WIDE R28, R79, 0x4, R28 ;  /* 0x000000044f1c7825 */ /* 0x004fe200078e021c */
[----:B------:R-:W-:Y:S01]  /*1400*/  LEA R34, P2, R31, R36, 0x2 ;  /* 0x000000241f227211 */ /* 0x000fe200078410ff */
[----:B------:R2:W-:Y:S01]  /*1410*/  LDGSTS.E [R74+0x1800], [R16.64], P5 ;  /* 0x01800000104a7fae */ /* 0x0005e2000a921846 */
[----:B------:R-:W-:-:S02]  /*1420*/  ISETP.NE.U32.AND P1, PT, R33, RZ, PT ;  /* 0x000000ff2100720c */ /* 0x000fc40003f25070 */
[----:B------:R-:W-:Y:S01]  /*1430*/  LEA.HI.X.SX32 R35, R31, R44, 0x2, P2 ;  /* 0x0000002c1f237211 */ /* 0x000fe200010f16ff */
[----:B------:R5:W-:Y:S01]  /*1440*/  LDGSTS.E [R74+0x2000], [R4.64], P5 ;  /* 0x02000000044a7fae */ /* 0x000be2000a921846 */
[----:B------:R-:W-:Y:S02]  /*1450*/  LEA R36, P2, R49, R36, 0x2 ;  /* 0x0000002431247211 */ /* 0x000fe400078410ff */
[-C--:B------:R-:W-:Y:S01]  /*1460*/  LEA.HI.X.SX32 R33, R47, R44.reuse, 0x2, P3 ;  /* 0x0000002c2f217211 */ /* 0x080fe200018f16ff */
[----:B------:R1:W-:Y:S01]  /*1470*/  LDGSTS.E [R74+0x2800], [R34.64], P5 ;  /* 0x02800000224a7fae */ /* 0x0003e2000a921846 */
[----:B------:R-:W-:Y:S02]  /*1480*/  LEA.HI.X.SX32 R37, R49, R44, 0x2, P2 ;  /* 0x0000002c31257211 */ /* 0x000fe400010f16ff */
[----:B------:R-:W-:Y:S01]  /*1490*/  ISETP.NE.U32.AND P3, PT, R11, RZ, PT ;  /* 0x000000ff0b00720c */ /* 0x000fe20003f65070 */
[----:B------:R1:W-:Y:S01]  /*14a0*/  LDGSTS.E [R74+0x3000], [R32.64], P5 ;  /* 0x03000000204a7fae */ /* 0x0003e2000a921846 */
[----:B------:R-:W-:Y:S01]  /*14b0*/  ISETP.NE.U32.AND P2, PT, R43, RZ, PT ;  /* 0x000000ff2b00720c */ /* 0x000fe20003f45070 */
[----:B------:R-:W-:-:S02]  /*14c0*/  IMAD.MOV.U32 R11, RZ, RZ, c[0x0][0x18c] ;  /* 0x00006300ff0b7624 */ /* 0x000fc400078e00ff */
[----:B------:R2:W-:Y:S02]  /*14d0*/  LDGSTS.E [R74+0x3800], [R36.64], P5 ;  /* 0x03800000244a7fae */ /* 0x0005e4000a921846 */
[----:B------:R-:W-:Y:S02]  /*14e0*/  IMAD.SHL.U32 R11, R11, 0x20, RZ ;  /* 0x000000200b0b7824 */ /* 0x000fe400078e00ff */
[----:B------:R-:W0:Y:S02]  /*14f0*/  LDGDEPBAR ;  /* 0x00000000000079af */ /* 0x000e240000000000 */
[C---:B---3--:R-:W-:Y:S02]  /*1500*/  IMAD.WIDE R24, R11.reuse, 0x4, R24 ;  /* 0x000000040b187825 */ /* 0x048fe400078e0218 */
[----:B------:R-:W-:Y:S02]  /*1510*/  BAR.SYNC.DEFER_BLOCKING 0x0 ;  /* 0x0000000000007b1d */ /* 0x000fe40000010000 */
[----:B-1----:R-:W-:-:S04]  /*1520*/  IMAD.WIDE R18, R11, 0x4, R18 ;  /* 0x000000040b127825 */ /* 0x002fc800078e0212 */
[----:B----4-:R-:W-:-:S04]  /*1530*/  IMAD.WIDE R6, R11, 0x4, R6 ;  /* 0x000000040b067825 */ /* 0x010fc800078e0206 */
[----:B--2---:R-:W-:-:S04]  /*1540*/  IMAD.WIDE R16, R11, 0x4, R16 ;  /* 0x000000040b107825 */ /* 0x004fc800078e0210 */
[----:B-----5:R-:W-:-:S04]  /*1550*/  IMAD.WIDE R4, R11, 0x4, R4 ;  /* 0x000000040b047825 */ /* 0x020fc800078e0204 */
[----:B------:R-:W-:-:S04]  /*1560*/  IMAD.WIDE R34, R11, 0x4, R34 ;  /* 0x000000040b227825 */ /* 0x000fc800078e0222 */
[C---:B------:R-:W-:Y:S01]  /*1570*/  IMAD.WIDE R32, R11.reuse, 0x4, R32 ;  /* 0x000000040b207825 */ /* 0x040fe200078e0220 */
[----:B------:R-:W-:Y:S01]  /*1580*/  @!PT LDS RZ, [RZ] ;  /* 0x00000000fffff984 */ /* 0x000fe20000000800 */
[----:B------:R-:W-:Y:S01]  /*1590*/  @!PT LDS RZ, [RZ] ;  /* 0x00000000fffff984 */ /* 0x000fe20000000800 */
[----:B------:R-:W-:Y:S01]  /*15a0*/  @!PT LDS RZ, [RZ] ;  /* 0x00000000fffff984 */ /* 0x000fe20000000800 */
[----:B------:R1:W-:Y:S03]  /*15b0*/  LDGSTS.E [R76+0xa000], [R20.64], P3 ;  /* 0x0a000000144c7fae */ /* 0x0003e60009921846 */
[----:B------:R-:W-:Y:S01]  /*15c0*/  IMAD.WIDE R36, R11, 0x4, R36 ;  /* 0x000000040b247825 */ /* 0x000fe200078e0224 */
[----:B------:R1:W-:Y:S04]  /*15d0*/  LDGSTS.E [R76+0xa800], [R22.64], P6 ;  /* 0x0a800000164c7fae */ /* 0x0003e8000b121846 */
[----:B------:R1:W-:Y:S04]  /*15e0*/  LDGSTS.E [R76+0xb000], [R26.64], P2 ;  /* 0x0b0000001a4c7fae */ /* 0x0003e80009121846 */
[----:B------:R1:W-:Y:S04]  /*15f0*/  LDGSTS.E [R76+0xb800], [R28.64], P4 ;  /* 0x0b8000001c4c7fae */ /* 0x0003e8000a121846 */
[----:B------:R-:W0:Y:S04]  /*1600*/  LDGDEPBAR ;  /* 0x00000000000079af */ /* 0x000e280000000000 */
[----:B------:R1:W-:Y:S04]  /*1610*/  LDGSTS.E [R74+0x4000], [R24.64], P1 ;  /* 0x04000000184a7fae */ /* 0x0003e80008921846 */
[----:B------:R1:W-:Y:S04]  /*1620*/  LDGSTS.E [R74+0x4800], [R18.64], P1 ;  /* 0x04800000124a7fae */ /* 0x0003e80008921846 */
[----:B------:R1:W-:Y:S04]  /*1630*/  LDGSTS.E [R74+0x5000], [R6.64], P1 ;  /* 0x05000000064a7fae */ /* 0x0003e80008921846 */
[----:B------:R1:W-:Y:S04]  /*1640*/  LDGSTS.E [R74+0x5800], [R16.64], P1 ;  /* 0x05800000104a7fae */ /* 0x0003e80008921846 */
[----:B------:R1:W-:Y:S04]  /*1650*/  LDGSTS.E [R74+0x6000], [R4.64], P1 ;  /* 0x06000000044a7fae */ /* 0x0003e80008921846 */
[----:B------:R1:W-:Y:S04]  /*1660*/  LDGSTS.E [R74+0x6800], [R34.64], P1 ;  /* 0x06800000224a7fae */ /* 0x0003e80008921846 */
[----:B------:R1:W-:Y:S04]  /*1670*/  LDGSTS.E [R74+0x7000], [R32.64], P1 ;  /* 0x07000000204a7fae */ /* 0x0003e80008921846 */
[----:B------:R1:W-:Y:S04]  /*1680*/  LDGSTS.E [R74+0x7800], [R36.64], P1 ;  /* 0x07800000244a7fae */ /* 0x0003e80008921846 */
[----:B------:R-:W0:Y:S01]  /*1690*/  LDGDEPBAR ;  /* 0x00000000000079af */ /* 0x000e220000000000 */
[----:B------:R-:W-:Y:S05]  /*16a0*/  @P0 BRA `(.L_x_0) ;  /* 0x000000a000000947 */ /* 0x000fea0003800000 */
[----:B------:R-:W-:Y:S01]  /*16b0*/  SHF.R.U32.HI R68, RZ, 0x2, R65 ;  /* 0x00000002ff447819 */ /* 0x000fe20000011641 */
[----:B-1----:R-:W-:Y:S01]  /*16c0*/  CS2R R32, SRZ ;  /* 0x0000000000207805 */ /* 0x002fe2000001ff00 */
[----:B------:R-:W-:Y:S01]  /*16d0*/  CS2R R34, SRZ ;  /* 0x0000000000227805 */ /* 0x000fe2000001ff00 */
[----:B------:R-:W-:Y:S01]  /*16e0*/  CS2R R44, SRZ ;  /* 0x00000000002c7805 */ /* 0x000fe2000001ff00 */
[----:B------:R-:W-:Y:S01]  /*16f0*/  CS2R R46, SRZ ;  /* 0x00000000002e7805 */ /* 0x000fe2000001ff00 */
[----:B------:R-:W-:Y:S01]  /*1700*/  CS2R R24, SRZ ;  /* 0x0000000000187805 */ /* 0x000fe2000001ff00 */
[----:B------:R-:W-:Y:S01]  /*1710*/  CS2R R26, SRZ ;  /* 0x00000000001a7805 */ /* 0x000fe2000001ff00 */
[----:B------:R-:W-:Y:S01]  /*1720*/  CS2R R28, SRZ ;  /* 0x00000000001c7805 */ /* 0x000fe2000001ff00 */
[----:B------:R-:W-:Y:S01]  /*1730*/  CS2R R30, SRZ ;  /* 0x00000000001e7805 */ /* 0x000fe2000001ff00 */
[----:B------:R-:W-:Y:S05]  /*1740*/  BRA `(.L_x_1) ;  /* 0x00000f4000007947 */ /* 0x000fea0003800000 */
.L_x_0:
[----:B-1----:R-:W-:Y:S01]  /*1750*/  SHF.R.S32.HI R4, RZ, 0x1f, R45 ;  /* 0x0000001fff047819 */ /* 0x002fe2000001142d */
[----:B------:R-:W-:Y:S01]  /*1760*/  IMAD.SHL.U32 R26, R11, 0x8, RZ ;  /* 0x000000080b1a7824 */ /* 0x000fe200078e00ff */
[----:B------:R-:W-:Y:S01]  /*1770*/  SHF.R.S32.HI R5, RZ, 0x1f, R38 ;  /* 0x0000001fff057819 */ /* 0x000fe20000011426 */
[----:B------:R-:W-:Y:S01]  /*1780*/  IMAD.SHL.U32 R18, R65, 0x2, RZ ;  /* 0x0000000241127824 */ /* 0x000fe200078e00ff */
[----:B------:R-:W-:Y:S01]  /*1790*/  SHF.R.S32.HI R6, RZ, 0x1f, R39 ;  /* 0x0000001fff067819 */ /* 0x000fe20000011427 */
[----:B------:R-:W-:Y:S01]  /*17a0*/  IMAD.MOV.U32 R67, RZ, RZ, 0x1 ;  /* 0x00000001ff437424 */ /* 0x000fe200078e00ff */
[----:B------:R-:W-:Y:S01]  /*17b0*/  SHF.R.S32.HI R7, RZ, 0x1f, R40 ;  /* 0x0000001fff077819 */ /* 0x000fe20000011428 */
[----:B------:R-:W-:Y:S01]  /*17c0*/  IMAD.MOV.U32 R66, RZ, RZ, -0x1 ;  /* 0xffffffffff427424 */ /* 0x000fe200078e00ff */
[----:B------:R-:W-:Y:S01]  /*17d0*/  SHF.L.U64.HI R62, R45, 0x2, R4 ;  /* 0x000000022d3e7819 */ /* 0x000fe20000010204 */
[----:B------:R-:W-:Y:S01]  /*17e0*/  CS2R R32, SRZ ;  /* 0x0000000000207805 */ /* 0x000fe2000001ff00 */
[----:B------:R-:W-:Y:S01]  /*17f0*/  SHF.R.S32.HI R8, RZ, 0x1f, R41 ;  /* 0x0000001fff087819 */ /* 0x000fe20000011429 */
[----:B------:R-:W-:Y:S01]  /*1800*/  CS2R R34, SRZ ;  /* 0x0000000000227805 */ /* 0x000fe2000001ff00 */
[----:B------:R-:W-:Y:S01]  /*1810*/  SHF.L.U64.HI R4, R38, 0x2, R5 ;  /* 0x0000000226047819 */ /* 0x000fe20000010205 */
[----:B------:R-:W-:Y:S01]  /*1820*/  CS2R R44, SRZ ;  /* 0x00000000002c7805 */ /* 0x000fe2000001ff00 */
[----:B------:R-:W-:Y:S01]  /*1830*/  SHF.R.S32.HI R17, RZ, 0x1f, R42 ;  /* 0x0000001fff117819 */ /* 0x000fe2000001142a */
[----:B------:R-:W-:Y:S01]  /*1840*/  CS2R R28, SRZ ;  /* 0x00000000001c7805 */ /* 0x000fe2000001ff00 */
[----:B------:R-:W-:Y:S01]  /*1850*/  SHF.L.U64.HI R5, R39, 0x2, R6 ;  /* 0x0000000227057819 */ /* 0x000fe20000010206 */
[----:B------:R-:W-:Y:S01]  /*1860*/  UIADD3 UR5, UR5, -0x40, URZ ;  /* 0xffffffc005057890 */ /* 0x000fe2000fffe03f */
[----:B------:R-:W-:Y:S01]  /*1870*/  SHF.L.U64.HI R6, R40, 0x2, R7 ;  /* 0x0000000228067819 */ /* 0x000fe20000010207 */
[----:B------:R-:W-:Y:S01]  /*1880*/  UMOV UR4, URZ ;  /* 0x0000003f00047c82 */ /* 0x000fe20008000000 */
[----:B------:R-:W-:-:S02]  /*1890*/  SHF.L.U64.HI R7, R41, 0x2, R8 ;  /* 0x0000000229077819 */ /* 0x000fc40000010208 */
[----:B------:R-:W-:Y:S02]  /*18a0*/  SHF.L.U64.HI R8, R42, 0x2, R17 ;  /* 0x000000022a087819 */ /* 0x000fe40000010211 */
[----:B------:R-:W-:Y:S02]  /*18b0*/  LOP3.LUT R17, R65, 0x7, RZ, 0xc0, !PT ;  /* 0x0000000741117812 */ /* 0x000fe400078ec0ff */
[----:B------:R-:W-:Y:S02]  /*18c0*/  SHF.R.S32.HI R24, RZ, 0x1f, R11 ;  /* 0x0000001fff187819 */ /* 0x000fe4000001140b */
[----:B------:R-:W-:Y:S01]  /*18d0*/  SHF.R.S32.HI R16, RZ, 0x1f, R3 ;  /* 0x0000001fff107819 */ /* 0x000fe20000011403 */
[C---:B------:R-:W-:Y:S01]  /*18e0*/  IMAD R30, R17.reuse, 0x4, R30 ;  /* 0x00000004111e7824 */ /* 0x040fe200078e021e */
[----:B------:R-:W-:Y:S01]  /*18f0*/  SHF.R.S32.HI R20, RZ, 0x1f, R49 ;  /* 0x0000001fff147819 */ /* 0x000fe20000011431 */
[----:B------:R-:W-:Y:S01]  /*1900*/  IMAD.SHL.U32 R17, R17, 0x10, RZ ;  /* 0x0000001011117824 */ /* 0x000fe200078e00ff */
[----:B------:R-:W-:-:S02]  /*1910*/  SHF.R.S32.HI R19, RZ, 0x1f, R47 ;  /* 0x0000001fff137819 */ /* 0x000fc4000001142f */
[----:B------:R-:W-:Y:S02]  /*1920*/  SHF.L.U64.HI R60, R11, 0x3, R24 ;  /* 0x000000030b3c7819 */ /* 0x000fe40000010218 */
[-C--:B------:R-:W-:Y:S02]  /*1930*/  LEA R38, P0, R49, R26.reuse, 0x2 ;  /* 0x0000001a31267211 */ /* 0x080fe400078010ff */
[-C--:B------:R-:W-:Y:S02]  /*1940*/  LEA R36, P1, R47, R26.reuse, 0x2 ;  /* 0x0000001a2f247211 */ /* 0x080fe400078210ff */
[----:B------:R-:W-:Y:S02]  /*1950*/  LEA.HI R16, R16, R3, RZ, 0x5 ;  /* 0x0000000310107211 */ /* 0x000fe400078f28ff */
[----:B------:R-:W-:Y:S02]  /*1960*/  SHF.R.S32.HI R3, RZ, 0x1f, R14 ;  /* 0x0000001fff037819 */ /* 0x000fe4000001140e */
[----:B------:R-:W-:-:S02]  /*1970*/  LEA R57, P2, R14, R26, 0x2 ;  /* 0x0000001a0e397211 */ /* 0x000fc400078410ff */
[----:B------:R-:W-:Y:S02]  /*1980*/  LOP3.LUT R17, R17, 0x30, R18, 0x78, !PT ;  /* 0x0000003011117812 */ /* 0x000fe400078e7812 */
[-C--:B------:R-:W-:Y:S02]  /*1990*/  LEA.HI.X R39, R49, R60.reuse, R20, 0x2, P0 ;  /* 0x0000003c31277211 */ /* 0x080fe400000f1414 */
[----:B------:R-:W-:Y:S01]  /*19a0*/  LEA.HI.X R37, R47, R60, R19, 0x2, P1 ;  /* 0x0000003c2f257211 */ /* 0x000fe200008f1413 */
[----:B------:R-:W-:Y:S01]  /*19b0*/  IMAD.U32 R71, R30, 0x20, R17 ;  /* 0x000000201e477824 */ /* 0x000fe200078e0011 */
[----:B------:R-:W-:Y:S01]  /*19c0*/  SHF.R.U32.HI R68, RZ, 0x2, R65 ;  /* 0x00000002ff447819 */ /* 0x000fe20000011641 */
[----:B------:R-:W-:Y:S01]  /*19d0*/  CS2R R46, SRZ ;  /* 0x00000000002e7805 */ /* 0x000fe2000001ff00 */
[----:B------:R-:W-:Y:S02]  /*19e0*/  SHF.R.S32.HI R22, RZ, 0x1f, R31 ;  /* 0x0000001fff167819 */ /* 0x000fe4000001141f */
[----:B------:R-:W-:-:S02]  /*19f0*/  SHF.R.S32.HI R18, RZ, 0x1f, R13 ;  /* 0x0000001fff127819 */ /* 0x000fc4000001140d */
[-C--:B------:R-:W-:Y:S02]  /*1a00*/  LEA R23, P0, R31, R26.reuse, 0x2 ;  /* 0x0000001a1f177211 */ /* 0x080fe400078010ff */
[----:B------:R-:W-:Y:S02]  /*1a10*/  LEA R59, P3, R13, R26, 0x2 ;  /* 0x0000001a0d3b7211 */ /* 0x000fe400078610ff */
[----:B------:R-:W-:Y:S02]  /*1a20*/  LEA.HI.X R19, R14, R60, R3, 0x2, P2 ;  /* 0x0000003c0e137211 */ /* 0x000fe400010f1403 */
[----:B------:R-:W-:Y:S02]  /*1a30*/  LOP3.LUT R3, R65, 0x3, RZ, 0xc0, !PT ;  /* 0x0000000341037812 */ /* 0x000fe400078ec0ff */
[----:B------:R-:W-:Y:S02]  /*1a40*/  LOP3.LUT R14, R68, 0x40, RZ, 0xc0, !PT ;  /* 0x00000040440e7812 */ /* 0x000fe400078ec0ff */
[----:B------:R-:W-:Y:S01]  /*1a50*/  SHF.R.S32.HI R20, RZ, 0x1f, R15 ;  /* 0x0000001fff147819 */ /* 0x000fe2000001140f */
[----:B------:R-:W-:Y:S01]  /*1a60*/  IMAD R3, R3, 0x120, RZ ;  /* 0x0000012003037824 */ /* 0x000fe200078e02ff */
[----:B------:R-:W-:-:S02]  /*1a70*/  LEA R21, P1, R15, R26, 0x2 ;  /* 0x0000001a0f157211 */ /* 0x000fc400078210ff */
[-C--:B------:R-:W-:Y:S02]  /*1a80*/  LEA.HI.X R22, R31, R60.reuse, R22, 0x2, P0 ;  /* 0x0000003c1f167211 */ /* 0x080fe400000f1416 */
[----:B------:R-:W-:Y:S01]  /*1a90*/  LEA.HI.X R56, R13, R60, R18, 0x2, P3 ;  /* 0x0000003c0d387211 */ /* 0x000fe200018f1412 */
[----:B------:R-:W-:Y:S01]  /*1aa0*/  CS2R R30, SRZ ;  /* 0x00000000001e7805 */ /* 0x000fe2000001ff00 */
[----:B------:R-:W-:Y:S02]  /*1ab0*/  SHF.R.S32.HI R13, RZ, 0x1f, R10 ;  /* 0x0000001fff0d7819 */ /* 0x000fe4000001140a */
[----:B------:R-:W-:Y:S02]  /*1ac0*/  LEA R61, P0, R10, R26, 0x2 ;  /* 0x0000001a0a3d7211 */ /* 0x000fe400078010ff */
[----:B------:R-:W-:Y:S02]  /*1ad0*/  LOP3.LUT R14, R14, 0x1c, R65, 0xf8, !PT ;  /* 0x0000001c0e0e7812 */ /* 0x000fe400078ef841 */
[----:B------:R-:W-:-:S02]  /*1ae0*/  LEA.HI.X R20, R15, R60, R20, 0x2, P1 ;  /* 0x0000003c0f147211 */ /* 0x000fc400008f1414 */
[----:B------:R-:W-:Y:S02]  /*1af0*/  SHF.R.S32.HI R18, RZ, 0x1f, R9 ;  /* 0x0000001fff127819 */ /* 0x000fe40000011409 */
[----:B------:R-:W-:Y:S02]  /*1b00*/  LEA R63, P1, R9, R26, 0x2 ;  /* 0x0000001a093f7211 */ /* 0x000fe400078210ff */
[----:B------:R-:W-:Y:S01]  /*1b10*/  LEA.HI.X R58, R10, R60, R13, 0x2, P0 ;  /* 0x0000003c0a3a7211 */ /* 0x000fe200000f140d */
[----:B------:R-:W-:Y:S01]  /*1b20*/  IMAD.SHL.U32 R10, R11, 0x4, RZ ;  /* 0x000000040b0a7824 */ /* 0x000fe200078e00ff */
[----:B------:R-:W-:Y:S01]  /*1b30*/  LEA R64, P0, R79, R12, 0x3 ;  /* 0x0000000c4f407211 */ /* 0x000fe200078018ff */
[----:B------:R-:W-:Y:S01]  /*1b40*/  CS2R R26, SRZ ;  /* 0x00000000001a7805 */ /* 0x000fe2000001ff00 */
[----:B------:R-:W-:Y:S02]  /*1b50*/  LOP3.LUT R75, R3, R14, RZ, 0x3c, !PT ;  /* 0x0000000e034b7212 */ /* 0x000fe400078e3cff */
[----:B------:R-:W-:-:S02]  /*1b60*/  SHF.R.S32.HI R12, RZ, 0x1f, R79 ;  /* 0x0000001fff0c7819 */ /* 0x000fc4000001144f */
[----:B------:R-:W-:Y:S02]  /*1b70*/  IADD3 R3, P4, R38, c[0x0][0x168], RZ ;  /* 0x00005a0026037a10 */ /* 0x000fe40007f9e0ff */
[----:B------:R-:W-:Y:S02]  /*1b80*/  IADD3 R13, P5, R36, c[0x0][0x168], RZ ;  /* 0x00005a00240d7a10 */ /* 0x000fe40007fbe0ff */
[----:B------:R-:W-:Y:S02]  /*1b90*/  IADD3 R15, P3, R23, c[0x0][0x168], RZ ;  /* 0x00005a00170f7a10 */ /* 0x000fe40007f7e0ff */
[----:B------:R-:W-:Y:S02]  /*1ba0*/  LEA.HI.X R60, R9, R60, R18, 0x2, P1 ;  /* 0x0000003c093c7211 */ /* 0x000fe400008f1412 */
[----:B------:R-:W-:Y:S02]  /*1bb0*/  SHF.L.U64.HI R9, R11, 0x2, R24 ;  /* 0x000000020b097819 */ /* 0x000fe40000010218 */
[C-C-:B------:R-:W-:Y:S01]  /*1bc0*/  LEA.HI.X R62, R79.reuse, R62, R12.reuse, 0x3, P0 ;  /* 0x0000003e4f3e7211 */ /* 0x140fe200000f1c0c */
[----:B------:R-:W-:Y:S01]  /*1bd0*/  CS2R R24, SRZ ;  /* 0x0000000000187805 */ /* 0x000fe2000001ff00 */
[----:B------:R-:W-:-:S02]  /*1be0*/  SHF.L.U64.HI R11, R79, 0x2, R12 ;  /* 0x000000024f0b7819 */ /* 0x000fc4000001020c */
[----:B------:R-:W-:Y:S02]  /*1bf0*/  IADD3.X R14, R39, c[0x0][0x16c], RZ, P4, !PT ;  /* 0x00005b00270e7a10 */ /* 0x000fe400027fe4ff */
[----:B------:R-:W-:Y:S02]  /*1c00*/  IADD3.X R18, R37, c[0x0][0x16c], RZ, P5, !PT ;  /* 0x00005b0025127a10 */ /* 0x000fe40002ffe4ff */
[----:B------:R-:W-:Y:S02]  /*1c10*/  IADD3.X R12, R22, c[0x0][0x16c], RZ, P3, !PT ;  /* 0x00005b00160c7a10 */ /* 0x000fe40001ffe4ff */
[----:B------:R-:W-:Y:S02]  /*1c20*/  IADD3 R64, P0, R64, c[0x0][0x160], RZ ;  /* 0x0000580040407a10 */ /* 0x000fe40007f1e0ff */
[----:B------:R-:W-:Y:S02]  /*1c30*/  SHF.R.S32.HI R72, RZ, 0x5, R16 ;  /* 0x00000005ff487819 */ /* 0x000fe40000011410 */
[----:B------:R-:W-:-:S02]  /*1c40*/  IADD3 R17, P1, R21, c[0x0][0x168], RZ ;  /* 0x00005a0015117a10 */ /* 0x000fc40007f3e0ff */
[----:B------:R-:W-:Y:S02]  /*1c50*/  IADD3 R57, P2, R57, c[0x0][0x168], RZ ;  /* 0x00005a0039397a10 */ /* 0x000fe40007f5e0ff */
[----:B------:R-:W-:Y:S02]  /*1c60*/  IADD3 R59, P4, R59, c[0x0][0x168], RZ ;  /* 0x00005a003b3b7a10 */ /* 0x000fe40007f9e0ff */
[----:B------:R-:W-:Y:S02]  /*1c70*/  IADD3 R61, P5, R61, c[0x0][0x168], RZ ;  /* 0x00005a003d3d7a10 */ /* 0x000fe40007fbe0ff */
[----:B------:R-:W-:Y:S02]  /*1c80*/  IADD3 R63, P3, R63, c[0x0][0x168], RZ ;  /* 0x00005a003f3f7a10 */ /* 0x000fe40007f7e0ff */
[----:B------:R-:W-:Y:S02]  /*1c90*/  IADD3.X R16, R20, c[0x0][0x16c], RZ, P1, !PT ;  /* 0x00005b0014107a10 */ /* 0x000fe40000ffe4ff */
[----:B------:R-:W-:-:S02]  /*1ca0*/  IADD3.X R19, R19, c[0x0][0x16c], RZ, P2, !PT ;  /* 0x00005b0013137a10 */ /* 0x000fc400017fe4ff */
[----:B------:R-:W-:Y:S02]  /*1cb0*/  IADD3.X R56, R56, c[0x0][0x16c], RZ, P4, !PT ;  /* 0x00005b0038387a10 */ /* 0x000fe400027fe4ff */
[----:B------:R-:W-:Y:S02]  /*1cc0*/  IADD3.X R58, R58, c[0x0][0x16c], RZ, P5, !PT ;  /* 0x00005b003a3a7a10 */ /* 0x000fe40002ffe4ff */
[----:B------:R-:W-:Y:S02]  /*1cd0*/  IADD3.X R60, R60, c[0x0][0x16c], RZ, P3, !PT ;  /* 0x00005b003c3c7a10 */ /* 0x000fe40001ffe4ff */
[----:B------:R-:W-:Y:S02]  /*1ce0*/  IADD3.X R62, R62, c[0x0][0x164], RZ, P0, !PT ;  /* 0x000059003e3e7a10 */ /* 0x000fe400007fe4ff */
[----:B------:R-:W-:Y:S02]  /*1cf0*/  IADD3 R70, R72, -0x2, RZ ;  /* 0xfffffffe48467810 */ /* 0x000fe40007ffe0ff */
[----:B------:R-:W-:-:S02]  /*1d00*/  LOP3.LUT R73, R75, 0x20, RZ, 0x3c, !PT ;  /* 0x000000204b497812 */ /* 0x000fc400078e3cff */
[----:B------:R-:W-:Y:S02]  /*1d10*/  LOP3.LUT R69, R71, 0x40, RZ, 0x3c, !PT ;  /* 0x0000004047457812 */ /* 0x000fe400078e3cff */
.L_x_2:
[----:B------:R-:W-:-:S04]  /*1d20*/  DEPBAR.LE SB0, 0x2 ;  /* 0x000080800000791a */ /* 0x000fc80000000000 */
[----:B------:R-:W-:Y:S01]  /*1d30*/  IADD3 R66, R66, 0x1, RZ ;  /* 0x0000000142427810 */ /* 0x000fe20007ffe0ff */
[----:B------:R-:W-:Y:S01]  /*1d40*/  BAR.SYNC.DEFER_BLOCKING 0x0 ;  /* 0x0000000000007b1d */ /* 0x000fe20000010000 */
[----:B------:R-:W-:Y:S02]  /*1d50*/  ISETP.GE.AND P1, PT, R82, UR5, PT ;  /* 0x0000000552007c0c */ /* 0x000fe4000bf26270 */
[----:B------:R-:W-:Y:S02]  /*1d60*/  ISETP.GT.AND P0, PT, R66, 0x1, PT ;  /* 0x000000014200780c */ /* 0x000fe40003f04270 */
[----:B------:R-:W-:Y:S01]  /*1d70*/  ISETP.LE.AND P3, PT, R70, UR4, PT ;  /* 0x0000000446007c0c */ /* 0x000fe2000bf63270 */
[----:B------:R-:W-:Y:S01]  /*1d80*/  UIADD3 UR4, UR4, 0x1, URZ ;  /* 0x0000000104047890 */ /* 0x000fe2000fffe03f */
[----:B------:R-:W-:Y:S02]  /*1d90*/  SEL R66, R66, RZ, !P0 ;  /* 0x000000ff42427207 */ /* 0x000fe40004000000 */
[----:B------:R-:W-:-:S02]  /*1da0*/  ISETP.GE.AND P0, PT, R93, UR5, PT ;  /* 0x000000055d007c0c */ /* 0x000fc4000bf06270 */
[----:B------:R-:W-:Y:S01]  /*1db0*/  IADD3 R67, R67, 0x1, RZ ;  /* 0x0000000143437810 */ /* 0x000fe20007ffe0ff */
[C---:B------:R-:W-:Y:S01]  /*1dc0*/  IMAD R86, R66.reuse, 0x2000, R75 ;  /* 0x0000200042567824 */ /* 0x040fe200078e024b */
[----:B------:R-:W-:Y:S01]  /*1dd0*/  ISETP.GE.AND P2, PT, R89, UR5, PT ;  /* 0x0000000559007c0c */ /* 0x000fe2000bf46270 */
[C---:B------:R-:W-:Y:S01]  /*1de0*/  IMAD R84, R66.reuse, 0x2000, R73 ;  /* 0x0000200042547824 */ /* 0x040fe200078e0249 */
[C---:B------:R-:W-:Y:S01]  /*1df0*/  ISETP.GT.AND P5, PT, R67.reuse, 0x1, PT ;  /* 0x000000014300780c */ /* 0x040fe20003fa4270 */
[----:B------:R-:W-:Y:S01]  /*1e00*/  IMAD R88, R66, 0x4000, R71 ;  /* 0x0000400042587824 */ /* 0x000fe200078e0247 */
[----:B------:R-:W-:Y:S02]  /*1e10*/  ISETP.GE.AND P4, PT, R80, UR5, PT ;  /* 0x0000000550007c0c */ /* 0x000fe4000bf86270 */
[----:B------:R-:W-:Y:S01]  /*1e20*/  SEL R67, R67, RZ, !P5 ;  /* 0x000000ff43437207 */ /* 0x000fe20006800000 */
[----:B--2---:R-:W-:Y:S04]  /*1e30*/  LDS R36, [R86+0x8000] ;  /* 0x0080000056247984 */ /* 0x004fe80000000800 */
[----:B------:R-:W-:Y:S04]  /*1e40*/  LDS R38, [R86+0x8400] ;  /* 0x0084000056267984 */ /* 0x000fe80000000800 */
[----:B------:R-:W-:Y:S04]  /*1e50*/  LDS R37, [R84+0x8000] ;  /* 0x0080000054257984 */ /* 0x000fe80000000800 */
[----:B------:R-:W-:Y:S04]  /*1e60*/  LDS R39, [R84+0x8400] ;  /* 0x0084000054277984 */ /* 0x000fe80000000800 */
[----:B------:R-:W1:Y:S04]  /*1e70*/  LDSM.16.M88.4 R48, [R88] ;  /* 0x000000005830783b */ /* 0x000e680000000200 */
[----:B------:R2:W3:Y:S04]  /*1e80*/  LDSM.16.M88.4 R20, [R88+0x2000] ;  /* 0x002000005814783b */ /* 0x0004e80000000200 */
[----:B------:R-:W-:Y:S04]  /*1e90*/  LDS R40, [R86+0x8080] ;  /* 0x0080800056287984 */ /* 0x000fe80000000800 */
[----:B------:R-:W-:Y:S01]  /*1ea0*/  LDS R42, [R86+0x8480] ;  /* 0x00848000562a7984 */ /* 0x000fe20000000800 */
[----:B--2---:R-:W-:-:S03]  /*1eb0*/  IMAD R88, R66, 0x4000, R69 ;  /* 0x0000400042587824 */ /* 0x004fc600078e0245 */
[----:B------:R-:W-:Y:S04]  /*1ec0*/  LDS R41, [R84+0x8080] ;  /* 0x0080800054297984 */ /* 0x000fe80000000800 */
[----:B------:R-:W2:Y:S04]  /*1ed0*/  LDS R43, [R84+0x8480] ;  /* 0x00848000542b7984 */ /* 0x000ea80000000800 */
[----:B------:R-:W-:Y:S04]  /*1ee0*/  LDS R52, [R86+0x8800] ;  /* 0x0088000056347984 */ /* 0x000fe80000000800 */
[----:B------:R-:W-:Y:S04]  /*1ef0*/  LDS R54, [R86+0x8c00] ;  /* 0x008c000056367984 */ /* 0x000fe80000000800 */
[----:B------:R-:W-:Y:S04]  /*1f00*/  LDS R53, [R84+0x8800] ;  /* 0x0088000054357984 */ /* 0x000fe80000000800 */
[----:B------:R-:W4:Y:S01]  /*1f10*/  LDS R55, [R84+0x8c00] ;  /* 0x008c000054377984 */ /* 0x000f220000000800 */
[C---:B-1----:R-:W-:Y:S08]  /*1f20*/  HMMA.1688.F32.TF32 R32, R36.reuse, R48, R32 ;  /* 0x000000302420723c */ /* 0x042ff00000081020 */
[----:B---3--:R-:W-:Y:S08]  /*1f30*/  HMMA.1688.F32.TF32 R44, R36, R20, R44 ;  /* 0x00000014242c723c */ /* 0x008ff0000008102c */
[C---:B--2---:R-:W-:Y:S01]  /*1f40*/  HMMA.1688.F32.TF32 R36, R40.reuse, R48, R24 ;  /* 0x000000302824723c */ /* 0x044fe20000081018 */
[----:B------:R-:W-:Y:S04]  /*1f50*/  LDS R24, [R86+0x8880] ;  /* 0x0088800056187984 */ /* 0x000fe80000000800 */
[----:B------:R-:W-:Y:S03]  /*1f60*/  LDS R26, [R86+0x8c80] ;  /* 0x008c8000561a7984 */ /* 0x000fe60000000800 */
[----:B------:R-:W-:Y:S01]  /*1f70*/  HMMA.1688.F32.TF32 R28, R40, R20, R28 ;  /* 0x00000014281c723c */ /* 0x000fe2000008101c */
[----:B------:R-:W-:Y:S04]  /*1f80*/  LDS R25, [R84+0x8880] ;  /* 0x0088800054197984 */ /* 0x000fe80000000800 */
[----:B------:R-:W1:Y:S03]  /*1f90*/  LDS R27, [R84+0x8c80] ;  /* 0x008c8000541b7984 */ /* 0x000e660000000800 */
[C---:B----4-:R-:W-:Y:S01]  /*1fa0*/  HMMA.1688.F32.TF32 R32, R52.reuse, R50, R32 ;  /* 0x000000323420723c */ /* 0x050fe20000081020 */
[----:B------:R-:W-:Y:S04]  /*1fb0*/  LDSM.16.M88.4 R40, [R88] ;  /* 0x000000005828783b */ /* 0x000fe80000000200 */
[----:B------:R-:W-:Y:S03]  /*1fc0*/  LDS R20, [R86+0x9080] ;  /* 0x0090800056147984 */ /* 0x000fe60000000800 */
[----:B------:R-:W-:Y:S01]  /*1fd0*/  HMMA.1688.F32.TF32 R44, R52, R22, R44 ;  /* 0x00000016342c723c */ /* 0x000fe2000008102c */
[----:B------:R-:W-:Y:S04]  /*1fe0*/  LDS R52, [R86+0x9000] ;  /* 0x0090000056347984 */ /* 0x000fe80000000800 */
[----:B------:R-:W-:Y:S04]  /*1ff0*/  LDS R54, [R86+0x9400] ;  /* 0x0094000056367984 */ /* 0x000fe80000000800 */
[----:B------:R-:W-:Y:S04]  /*2000*/  LDS R53, [R84+0x9000] ;  /* 0x0090000054357984 */ /* 0x000fe80000000800 */
[----:B------:R-:W2:Y:S04]  /*2010*/  LDS R55, [R84+0x9400] ;  /* 0x0094000054377984 */ /* 0x000ea80000000800 */
[----:B------:R-:W-:Y:S01]  /*2020*/  LDS R21, [R84+0x9080] ;  /* 0x0090800054157984 */ /* 0x000fe20000000800 */
[C---:B-1----:R-:W-:Y:S03]  /*2030*/  HMMA.1688.F32.TF32 R48, R24.reuse, R50, R36 ;  /* 0x000000321830723c */ /* 0x042fe60000081024 */
[----:B------:R-:W1:Y:S05]  /*2040*/  LDSM.16.M88.4 R36, [R88+0x2000] ;  /* 0x002000005824783b */ /* 0x000e6a0000000200 */
[----:B------:R-:W-:Y:S01]  /*2050*/  HMMA.1688.F32.TF32 R28, R24, R22, R28 ;  /* 0x00000016181c723c */ /* 0x000fe2000008101c */
[----:B------:R-:W-:Y:S04]  /*2060*/  LDS R22, [R86+0x9480] ;  /* 0x0094800056167984 */ /* 0x000fe80000000800 */
[----:B------:R-:W3:Y:S03]  /*2070*/  LDS R23, [R84+0x9480] ;  /* 0x0094800054177984 */ /* 0x000ee60000000800 */
[C---:B--2---:R-:W-:Y:S08]  /*2080*/  HMMA.1688.F32.TF32 R32, R52.reuse, R40, R32 ;  /* 0x000000283420723c */ /* 0x044ff00000081020 */
[----:B-1----:R-:W-:Y:S01]  /*2090*/  HMMA.1688.F32.TF32 R44, R52, R36, R44 ;  /* 0x00000024342c723c */ /* 0x002fe2000008102c */
[----:B------:R-:W-:Y:S04]  /*20a0*/  LDS R52, [R86+0x9800] ;  /* 0x0098000056347984 */ /* 0x000fe80000000800 */
[----:B------:R-:W-:Y:S04]  /*20b0*/  LDS R54, [R86+0x9c00] ;  /* 0x009c000056367984 */ /* 0x000fe80000000800 */
[----:B------:R-:W-:Y:S01]  /*20c0*/  LDS R53, [R84+0x9800] ;  /* 0x0098000054357984 */ /* 0x000fe20000000800 */
[C---:B---3--:R-:W-:Y:S03]  /*20d0*/  HMMA.1688.F32.TF32 R24, R20.reuse, R40, R48 ;  /* 0x000000281418723c */ /* 0x048fe60000081030 */
[----:B------:R-:W1:Y:S04]  /*20e0*/  LDS R55, [R84+0x9c00] ;  /* 0x009c000054377984 */ /* 0x000e680000000800 */
[----:B------:R-:W-:Y:S01]  /*20f0*/  LDS R48, [R86+0x9880] ;  /* 0x0098800056307984 */ /* 0x000fe20000000800 */
[----:B------:R-:W-:Y:S03]  /*2100*/  HMMA.1688.F32.TF32 R28, R20, R36, R28 ;  /* 0x00000024141c723c */ /* 0x000fe6000008101c */
[----:B------:R-:W-:Y:S04]  /*2110*/  LDS R50, [R86+0x9c80] ;  /* 0x009c800056327984 */ /* 0x000fe80000000800 */
[----:B------:R-:W-:Y:S01]  /*2120*/  LDS R49, [R84+0x9880] ;  /* 0x0098800054317984 */ /* 0x000fe20000000800 */
[----:B------:R-:W-:-:S03]  /*2130*/  SEL R20, RZ, 0x4, P0 ;  /* 0x00000004ff147807 */ /* 0x000fc60000000000 */
[----:B------:R-:W2:Y:S01]  /*2140*/  LDS R51, [R84+0x9c80] ;  /* 0x009c800054337984 */ /* 0x000ea20000000800 */
[----:B------:R-:W-:-:S03]  /*2150*/  SEL R22, RZ, 0x4, P1 ;  /* 0x00000004ff167807 */ /* 0x000fc60000800000 */
[----:B------:R-:W-:Y:S01]  /*2160*/  BAR.SYNC.DEFER_BLOCKING 0x0 ;  /* 0x0000000000007b1d */ /* 0x000fe20000010000 */
[----:B------:R-:W-:Y:S01]  /*2170*/  ISETP.GE.AND P0, PT, R91, UR5, PT ;  /* 0x000000055b007c0c */ /* 0x000fe2000bf06270 */
[----:B------:R-:W-:Y:S01]  /*2180*/  UIADD3 UR5, UR5, -0x20, URZ ;  /* 0xffffffe005057890 */ /* 0x000fe2000fffe03f */
[----:B------:R-:W-:Y:S02]  /*2190*/  SEL R20, R20, RZ, !P3 ;  /* 0x000000ff14147207 */ /* 0x000fe40005800000 */
[----:B------:R-:W-:Y:S02]  /*21a0*/  SEL R22, R22, RZ, !P3 ;  /* 0x000000ff16167207 */ /* 0x000fe40005800000 */
[----:B------:R-:W-:Y:S02]  /*21b0*/  SEL R21, RZ, 0x4, P0 ;  /* 0x00000004ff157807 */ /* 0x000fe40000000000 */
[----:B------:R-:W-:Y:S02]  /*21c0*/  ISETP.NE.U32.AND P0, PT, R20, RZ, PT ;  /* 0x000000ff1400720c */ /* 0x000fe40003f05070 */
[----:B------:R-:W-:-:S02]  /*21d0*/  SEL R20, RZ, 0x4, P2 ;  /* 0x00000004ff147807 */ /* 0x000fc40001000000 */
[----:B------:R-:W-:Y:S02]  /*21e0*/  ISETP.NE.U32.AND P2, PT, R22, RZ, PT ;  /* 0x000000ff1600720c */ /* 0x000fe40003f45070 */
[----:B------:R-:W-:Y:S02]  /*21f0*/  IADD3 R22, P6, R87, R64, RZ ;  /* 0x0000004057167210 */ /* 0x000fe40007fde0ff */
[----:B------:R-:W-:Y:S02]  /*2200*/  SEL R21, R21, RZ, !P3 ;  /* 0x000000ff15157207 */ /* 0x000fe40005800000 */
[----:B------:R-:W-:Y:S01]  /*2210*/  SEL R20, R20, RZ, !P3 ;  /* 0x000000ff14147207 */ /* 0x000fe20005800000 */
[----:B-1----:R-:W-:Y:S01]  /*2220*/  HMMA.1688.F32.TF32 R32, R52, R42, R32 ;  /* 0x0000002a3420723c */ /* 0x002fe20000081020 */
[----:B------:R-:W-:Y:S01]  /*2230*/  IMAD.X R23, R62, 0x1, R4, P6 ;  /* 0x000000013e177824 */ /* 0x000fe200030e0604 */
[----:B------:R-:W-:Y:S02]  /*2240*/  ISETP.NE.U32.AND P1, PT, R21, RZ, PT ;  /* 0x000000ff1500720c */ /* 0x000fe40003f25070 */
[----:B------:R-:W-:-:S02]  /*2250*/  SEL R21, RZ, 0x4, P4 ;  /* 0x00000004ff157807 */ /* 0x000fc40002000000 */
[----:B------:R-:W-:Y:S02]  /*2260*/  ISETP.NE.U32.AND P4, PT, R20, RZ, PT ;  /* 0x000000ff1400720c */ /* 0x000fe40003f85070 */
[----:B------:R-:W-:Y:S01]  /*2270*/  HMMA.1688.F32.TF32 R44, R52, R38, R44 ;  /* 0x00000026342c723c */ /* 0x000fe2000008102c */
[----:B------:R-:W-:Y:S02]  /*2280*/  SEL R21, R21, RZ, !P3 ;  /* 0x000000ff15157207 */ /* 0x000fe40005800000 */
[-C--:B------:R-:W-:Y:S02]  /*2290*/  IADD3 R20, P5, R85, R64.reuse, RZ ;  /* 0x0000004055147210 */ /* 0x080fe40007fbe0ff */
[----:B------:R-:W-:Y:S02]  /*22a0*/  ISETP.NE.U32.AND P3, PT, R21, RZ, PT ;  /* 0x000000ff1500720c */ /* 0x000fe40003f65070 */
[----:B------:R-:W-:Y:S01]  /*22b0*/  IMAD R53, R67, 0x2000, R76 ;  /* 0x0000200043357824 */ /* 0x000fe200078e024c */
[----:B--2---:R-:W-:Y:S01]  /*22c0*/  HMMA.1688.F32.TF32 R24, R48, R42, R24 ;  /* 0x0000002a3018723c */ /* 0x004fe20000081018 */
[----:B------:R-:W-:Y:S01]  /*22d0*/  IMAD.X R21, R62, 0x1, R5, P5 ;  /* 0x000000013e157824 */ /* 0x000fe200028e0605 */
[----:B------:R-:W-:-:S02]  /*22e0*/  IADD3 R36, P6, R83, R64, RZ ;  /* 0x0000004053247210 */ /* 0x000fc40007fde0ff */
[----:B------:R-:W-:Y:S01]  /*22f0*/  @!PT LDS RZ, [RZ] ;  /* 0x00000000fffff984 */ /* 0x000fe20000000800 */
[----:B------:R-:W-:Y:S01]  /*2300*/  @!PT LDS RZ, [RZ] ;  /* 0x00000000fffff984 */ /* 0x000fe20000000800 */
[----:B------:R-:W-:Y:S01]  /*2310*/  @!PT LDS RZ, [RZ] ;  /* 0x00000000fffff984 */ /* 0x000fe20000000800 */
[----:B------:R1:W-:Y:S01]  /*2320*/  LDGSTS.E [R53+0x8000], [R22.64], P0 ;  /* 0x0800000016357fae */ /* 0x0003e20008121846 */
[----:B------:R-:W-:Y:S02]  /*2330*/  IADD3 R40, P0, R81, R64, RZ ;  /* 0x0000004051287210 */ /* 0x000fe40007f1e0ff */
[C---:B------:R-:W-:Y:S01]  /*2340*/  IMAD.X R37, R62.reuse, 0x1, R6, P6 ;  /* 0x000000013e257824 */ /* 0x040fe200030e0606 */
[----:B------:R2:W-:Y:S01]  /*2350*/  LDGSTS.E [R53+0x8800], [R20.64], P1 ;  /* 0x0880000014357fae */ /* 0x0005e20008921846 */
[----:B------:R-:W-:Y:S01]  /*2360*/  HMMA.1688.F32.TF32 R28, R48, R38, R28 ;  /* 0x00000026301c723c */ /* 0x000fe2000008101c */
[----:B------:R-:W-:Y:S01]  /*2370*/  IMAD.X R41, R62, 0x1, R7, P0 ;  /* 0x000000013e297824 */ /* 0x000fe200000e0607 */
[C---:B------:R-:W-:Y:S01]  /*2380*/  IADD3 R42, P0, R78.reuse, R61, RZ ;  /* 0x0000003d4e2a7210 */ /* 0x040fe20007f1e0ff */
[----:B------:R3:W-:Y:S04]  /*2390*/  LDGSTS.E [R53+0x9000], [R36.64], P2 ;  /* 0x0900000024357fae */ /* 0x0007e80009121846 */
[----:B------:R-:W-:Y:S01]  /*23a0*/  IADD3 R38, P1, R78, R63, RZ ;  /* 0x0000003f4e267210 */ /* 0x000fe20007f3e0ff */
[----:B------:R-:W-:Y:S01]  /*23b0*/  IMAD.X R43, R58, 0x1, R8, P0 ;  /* 0x000000013a2b7824 */ /* 0x000fe200000e0608 */
[----:B------:R4:W-:Y:S01]  /*23c0*/  LDGSTS.E [R53+0x9800], [R40.64], P4 ;  /* 0x0980000028357fae */ /* 0x0009e2000a121846 */
[----:B------:R-:W-:Y:S01]  /*23d0*/  IMAD R51, R67, 0x4000, R74 ;  /* 0x0000400043337824 */ /* 0x000fe200078e024a */
[----:B--2---:R-:W-:Y:S01]  /*23e0*/  IADD3 R20, P0, R78, R57, RZ ;  /* 0x000000394e147210 */ /* 0x004fe20007f1e0ff */
[--C-:B------:R-:W-:Y:S01]  /*23f0*/  IMAD.X R39, R60, 0x1, R8.reuse, P1 ;  /* 0x000000013c277824 */ /* 0x100fe200008e0608 */
[C---:B-1----:R-:W-:Y:S01]  /*2400*/  IADD3 R22, P1, R78.reuse, R59, RZ ;  /* 0x0000003b4e167210 */ /* 0x042fe20007f3e0ff */
[----:B------:R-:W0:Y:S01]  /*2410*/  LDGDEPBAR ;  /* 0x00000000000079af */ /* 0x000e220000000000 */
[-C--:B------:R-:W-:Y:S01]  /*2420*/  IADD3 R61, P4, R61, R10.reuse, RZ ;  /* 0x0000000a3d3d7210 */ /* 0x080fe20007f9e0ff */
[--C-:B------:R-:W-:Y:S01]  /*2430*/  IMAD.X R21, R19, 0x1, R8.reuse, P0 ;  /* 0x0000000113157824 */ /* 0x100fe200000e0608 */
[----:B------:R-:W-:Y:S01]  /*2440*/  IADD3 R48, P0, R78, R15, RZ ;  /* 0x0000000f4e307210 */ /* 0x000fe20007f1e0ff */
[--C-:B------:R-:W-:Y:S01]  /*2450*/  IMAD.X R23, R56, 0x1, R8.reuse, P1 ;  /* 0x0000000138177824 */ /* 0x100fe200008e0608 */
[C---:B---3--:R-:W-:Y:S01]  /*2460*/  IADD3 R36, P1, R78.reuse, R17, RZ ;  /* 0x000000114e247210 */ /* 0x048fe20007f3e0ff */
[----:B------:R1:W-:Y:S01]  /*2470*/  LDGSTS.E [R51], [R38.64], P3 ;  /* 0x0000000026337fae */ /* 0x0003e20009921846 */
[----:B----4-:R-:W-:Y:S01]  /*2480*/  IADD3 R40, P2, R78, R13, RZ ;  /* 0x0000000d4e287210 */ /* 0x010fe20007f5e0ff */
[--C-:B------:R-:W-:Y:S01]  /*2490*/  IMAD.X R49, R12, 0x1, R8.reuse, P0 ;  /* 0x000000010c317824 */ /* 0x100fe200000e0608 */
[-C--:B------:R-:W-:Y:S01]  /*24a0*/  IADD3 R15, P0, R15, R10.reuse, RZ ;  /* 0x0000000a0f0f7210 */ /* 0x080fe20007f1e0ff */
[--C-:B------:R-:W-:Y:S01]  /*24b0*/  IMAD.X R37, R16, 0x1, R8.reuse, P1 ;  /* 0x0000000110257824 */ /* 0x100fe200008e0608 */
[----:B------:R2:W-:Y:S01]  /*24c0*/  LDGSTS.E [R51+0x800], [R42.64], P3 ;  /* 0x008000002a337fae */ /* 0x0005e20009921846 */
[--C-:B------:R-:W-:Y:S01]  /*24d0*/  IMAD.X R41, R18, 0x1, R8.reuse, P2 ;  /* 0x0000000112297824 */ /* 0x100fe200010e0608 */
[-C--:B------:R-:W-:Y:S01]  /*24e0*/  IADD3 R13, P6, R13, R10.reuse, RZ ;  /* 0x0000000a0d0d7210 */ /* 0x080fe20007fde0ff */
[--C-:B------:R-:W-:Y:S01]  /*24f0*/  IMAD.X R12, R12, 0x1, R9.reuse, P0 ;  /* 0x000000010c0c7824 */ /* 0x100fe200000e0609 */
[----:B------:R-:W-:Y:S01]  /*2500*/  ISETP.NE.U32.AND P0, PT, R72, UR4, PT ;  /* 0x0000000448007c0c */ /* 0x000fe2000bf05070 */
[----:B------:R2:W-:Y:S01]  /*2510*/  LDGSTS.E [R51+0x1000], [R22.64], P3 ;  /* 0x0100000016337fae */ /* 0x0005e20009921846 */
[-C--:B------:R-:W-:Y:S01]  /*2520*/  IADD3 R57, P2, R57, R10.reuse, RZ ;  /* 0x0000000a39397210 */ /* 0x080fe20007f5e0ff */
[--C-:B------:R-:W-:Y:S01]  /*2530*/  IMAD.X R18, R18, 0x1, R9.reuse, P6 ;  /* 0x0000000112127824 */ /* 0x100fe200030e0609 */
[----:B-1----:R-:W-:Y:S01]  /*2540*/  IADD3 R38, P1, R78, R3, RZ ;  /* 0x000000034e267210 */ /* 0x002fe20007f3e0ff */
[----:B------:R2:W-:Y:S01]  /*2550*/  LDGSTS.E [R51+0x1800], [R20.64], P3 ;  /* 0x0180000014337fae */ /* 0x0005e20009921846 */
[----:B------:R-:W-:Y:S01]  /*2560*/  IADD3 R3, P5, R3, R10, RZ ;  /* 0x0000000a03037210 */ /* 0x000fe20007fbe0ff */
[--C-:B------:R-:W-:Y:S01]  /*2570*/  IMAD.X R19, R19, 0x1, R9.reuse, P2 ;  /* 0x0000000113137824 */ /* 0x100fe200010e0609 */
[----:B------:R-:W-:Y:S01]  /*2580*/  LEA R64, P6, R79, R64, 0x2 ;  /* 0x000000404f407211 */ /* 0x000fe200078c10ff */
[C---:B------:R-:W-:Y:S01]  /*2590*/  IMAD.X R39, R14.reuse, 0x1, R8, P1 ;  /* 0x000000010e277824 */ /* 0x040fe200008e0608 */
[----:B------:R2:W-:Y:S01]  /*25a0*/  LDGSTS.E [R51+0x2000], [R36.64], P3 ;  /* 0x0200000024337fae */ /* 0x0005e20009921846 */
[--C-:B------:R-:W-:Y:S01]  /*25b0*/  IMAD.X R14, R14, 0x1, R9.reuse, P5 ;  /* 0x000000010e0e7824 */ /* 0x100fe200028e0609 */
[-C--:B------:R-:W-:Y:S01]  /*25c0*/  IADD3 R17, P1, R17, R10.reuse, RZ ;  /* 0x0000000a11117210 */ /* 0x080fe20007f3e0ff */
[----:B------:R-:W-:Y:S01]  /*25d0*/  IMAD.X R58, R58, 0x1, R9, P4 ;  /* 0x000000013a3a7824 */ /* 0x000fe200020e0609 */
[----:B------:R2:W-:Y:S01]  /*25e0*/  LDGSTS.E [R51+0x2800], [R48.64], P3 ;  /* 0x0280000030337fae */ /* 0x0005e20009921846 */
[----:B------:R-:W-:Y:S01]  /*25f0*/  IADD3 R63, P5, R63, R10, RZ ;  /* 0x0000000a3f3f7210 */ /* 0x000fe20007fbe0ff */
[----:B------:R-:W-:-:S02]  /*2600*/  IMAD.X R62, R62, 0x1, R11, P6 ;  /* 0x000000013e3e7824 */ /* 0x000fc400030e060b */
[----:B------:R2:W-:Y:S01]  /*2610*/  LDGSTS.E [R51+0x3000], [R40.64], P3 ;  /* 0x0300000028337fae */ /* 0x0005e20009921846 */
[--C-:B------:R-:W-:Y:S02]  /*2620*/  IMAD.X R16, R16, 0x1, R9.reuse, P1 ;  /* 0x0000000110107824 */ /* 0x100fe400008e0609 */
[----:B------:R-:W-:Y:S01]  /*2630*/  IMAD.X R60, R60, 0x1, R9, P5 ;  /* 0x000000013c3c7824 */ /* 0x000fe200028e0609 */
[----:B------:R2:W-:Y:S01]  /*2640*/  LDGSTS.E [R51+0x3800], [R38.64], P3 ;  /* 0x0380000026337fae */ /* 0x0005e20009921846 */
[----:B------:R-:W-:-:S03]  /*2650*/  IADD3 R59, P3, R59, R10, RZ ;  /* 0x0000000a3b3b7210 */ /* 0x000fc60007f7e0ff */
[----:B------:R-:W0:Y:S02]  /*2660*/  LDGDEPBAR ;  /* 0x00000000000079af */ /* 0x000e240000000000 */
[----:B------:R-:W-:Y:S01]  /*2670*/  IMAD.X R56, R56, 0x1, R9, P3 ;  /* 0x0000000138387824 */ /* 0x000fe200018e0609 */
[----:B------:R-:W-:Y:S05]  /*2680*/  @P0 BRA `(.L_x_2) ;  /* 0xfffff69000000947 */ /* 0x000fea000383ffff */
.L_x_1:
[----:B------:R-:W-:Y:S01]  /*2690*/  IMAD.SHL.U32 R3, R65, 0x20, RZ ;  /* 0x0000002041037824 */ /* 0x000fe200078e00ff */
[----:B------:R-:W-:-:S04]  /*26a0*/  DEPBAR.LE SB0, 0x0 ;  /* 0x000080000000791a */ /* 0x000fc80000000000 */
[C---:B------:R-:W-:Y:S01]  /*26b0*/  IMAD.SHL.U32 R6, R65.reuse, 0x8, RZ ;  /* 0x0000000841067824 */ /* 0x040fe200078e00ff */
[----:B------:R-:W-:Y:S01]  /*26c0*/  LOP3.LUT R4, R65, 0xc, RZ, 0xc0, !PT ;  /* 0x0000000c41047812 */ /* 0x000fe200078ec0ff */
[----:B------:R-:W-:Y:S01]  /*26d0*/  IMAD.MOV.U32 R8, RZ, RZ, R33 ;  /* 0x000000ffff087224 */ /* 0x000fe200078e0021 */
[----:B------:R-:W-:Y:S01]  /*26e0*/  LOP3.LUT R3, R3, 0x1c60, RZ, 0xc0, !PT ;  /* 0x00001c6003037812 */ /* 0x000fe200078ec0ff */
[----:B------:R-:W-:Y:S01]  /*26f0*/  IMAD.MOV.U32 R10, RZ, RZ, R25 ;  /* 0x000000ffff0a7224 */ /* 0x000fe200078e0019 */
[----:B------:R-:W-:Y:S01]  /*2700*/  SHF.R.S32.HI R5, RZ, 0x4, R65 ;  /* 0x00000004ff057819 */ /* 0x000fe20000011441 */
[----:B------:R-:W-:Y:S01]  /*2710*/  IMAD.MOV.U32 R12, RZ, RZ, R35 ;  /* 0x000000ffff0c7224 */ /* 0x000fe200078e0023 */
[----:B------:R-:W-:Y:S01]  /*2720*/  LOP3.LUT R7, R6, 0x3f8, RZ, 0xc0, !PT ;  /* 0x000003f806077812 */ /* 0x000fe200078ec0ff */
[----:B------:R-:W-:Y:S01]  /*2730*/  IMAD R6, R4, 0x2, R3 ;  /* 0x0000000204067824 */ /* 0x000fe200078e0203 */
[----:B------:R-:W-:Y:S01]  /*2740*/  SGXT R5, R5, 0x1 ;  /* 0x000000010505781a */ /* 0x000fe20000000200 */
[----:B------:R-:W-:Y:S01]  /*2750*/  IMAD.MOV.U32 R33, RZ, RZ, R44 ;  /* 0x000000ffff217224 */ /* 0x000fe200078e002c */
[----:B------:R-:W-:Y:S01]  /*2760*/  ISETP.GE.AND P0, PT, R2, c[0x0][0x178], PT ;  /* 0x00005e0002007a0c */ /* 0x000fe20003f06270 */
[----:B------:R-:W-:Y:S01]  /*2770*/  IMAD.MOV.U32 R9, RZ, RZ, R45 ;  /* 0x000000ffff097224 */ /* 0x000fe200078e002d */
[----:B------:R-:W-:Y:S01]  /*2780*/  LOP3.LUT R6, R6, 0x2020, R5, 0x78, !PT ;  /* 0x0000202006067812 */ /* 0x000fe200078e7805 */
[----:B------:R-:W-:Y:S01]  /*2790*/  IMAD.MOV.U32 R25, RZ, RZ, R28 ;  /* 0x000000ffff197224 */ /* 0x000fe200078e001c */
[----:B------:R-:W-:Y:S01]  /*27a0*/  LEA.HI R65, R65, R0, RZ, 0x1a ;  /* 0x0000000041417211 */ /* 0x000fe200078fd0ff */
[----:B------:R-:W-:Y:S01]  /*27b0*/  IMAD.MOV.U32 R11, RZ, RZ, R29 ;  /* 0x000000ffff0b7224 */ /* 0x000fe200078e001d */
[----:B------:R-:W-:Y:S01]  /*27c0*/  LOP3.LUT R6, R6, 0x80, R77, 0xf8, !PT ;  /* 0x0000008006067812 */ /* 0x000fe200078ef84d */
[----:B------:R-:W-:Y:S01]  /*27d0*/  BAR.SYNC.DEFER_BLOCKING 0x0 ;  /* 0x0000000000007b1d */ /* 0x000fe20000010000 */
[----:B------:R-:W-:-:S02]  /*27e0*/  IMAD.MOV.U32 R35, RZ, RZ, R46 ;  /* 0x000000ffff237224 */ /* 0x000fc400078e002e */
[----:B------:R-:W-:Y:S01]  /*27f0*/  IMAD.MOV.U32 R13, RZ, RZ, R47 ;  /* 0x000000ffff0d7224 */ /* 0x000fe200078e002f */
[----:B------:R-:W-:Y:S01]  /*2800*/  LOP3.LUT R3, R6, 0x40, RZ, 0x3c, !PT ;  /* 0x0000004006037812 */ /* 0x000fe200078e3cff */
[----:B------:R-:W-:Y:S02]  /*2810*/  IMAD.MOV.U32 R14, RZ, RZ, R26 ;  /* 0x000000ffff0e7224 */ /* 0x000fe400078e001a */
[----:B------:R-:W-:Y:S02]  /*2820*/  IMAD.MOV.U32 R16, RZ, RZ, R27 ;  /* 0x000000ffff107224 */ /* 0x000fe400078e001b */
[----:B------:R-:W-:Y:S02]  /*2830*/  IMAD.MOV.U32 R15, RZ, RZ, R30 ;  /* 0x000000ffff0f7224 */ /* 0x000fe400078e001e */
[----:B------:R-:W-:Y:S02]  /*2840*/  IMAD.MOV.U32 R17, RZ, RZ, R31 ;  /* 0x000000ffff117224 */ /* 0x000fe400078e001f */
[----:B------:R-:W-:Y:S01]  /*2850*/  IMAD R7, R4, 0x800, R7 ;  /* 0x0000080004077824 */ /* 0x000fe200078e0207 */
[C---:B------:R-:W-:Y:S01]  /*2860*/  LOP3.LUT R4, R0.reuse, R93, RZ, 0xfc, !PT ;  /* 0x0000005d00047212 */ /* 0x040fe200078efcff */
[----:B------:R-:W-:-:S02]  /*2870*/  IMAD.IADD R91, R0, 0x1, R91 ;  /* 0x00000001005b7824 */ /* 0x000fc400078e025b */
[----:B------:R-:W-:Y:S01]  /*2880*/  IMAD.IADD R89, R0, 0x1, R89 ;  /* 0x0000000100597824 */ /* 0x000fe200078e0259 */
[----:B------:R-:W-:Y:S02]  /*2890*/  LOP3.LUT R68, R7, 0x60, R68, 0x78, !PT ;  /* 0x0000006007447812 */ /* 0x000fe400078e7844 */
[----:B------:R-:W-:Y:S02]  /*28a0*/  ISETP.LT.AND P3, PT, R4, c[0x0][0x17c], !P0 ;  /* 0x00005f0004007a0c */ /* 0x000fe40004761270 */
[C---:B------:R-:W-:Y:S01]  /*28b0*/  ISETP.LT.AND P5, PT, R89.reuse, c[0x0][0x17c], !P0 ;  /* 0x00005f0059007a0c */ /* 0x040fe200047a1270 */
[----:B------:R-:W-:Y:S01]  /*28c0*/  IMAD R89, R89, c[0x0][0x198], RZ ;  /* 0x0000660059597a24 */ /* 0x000fe200078e02ff */
[----:B------:R-:W-:Y:S04]  /*28d0*/  STS.64 [R6], R32 ;  /* 0x0000002006007388 */ /* 0x000fe80000000a00 */
[----:B------:R1:W-:Y:S04]  /*28e0*/  STS.64 [R6+0x200], R8 ;  /* 0x0002000806007388 */ /* 0x0003e80000000a00 */
[----:B------:R3:W-:Y:S04]  /*28f0*/  STS.64 [R6+0x100], R24 ;  /* 0x0001001806007388 */ /* 0x0007e80000000a00 */
[----:B------:R4:W-:Y:S04]  /*2900*/  STS.64 [R6+0x300], R10 ;  /* 0x0003000a06007388 */ /* 0x0009e80000000a00 */
[----:B------:R-:W-:Y:S01]  /*2910*/  STS.64 [R3+0x4000], R34 ;  /* 0x0040002203007388 */ /* 0x000fe20000000a00 */
[----:B-1----:R-:W-:-:S03]  /*2920*/  LOP3.LUT R8, R0, 0x20, R93, 0xfe, !PT ;  /* 0x0000002000087812 */ /* 0x002fc600078efe5d */
[----:B------:R1:W-:Y:S01]  /*2930*/  STS.64 [R3+0x4200], R12 ;  /* 0x0042000c03007388 */ /* 0x0003e20000000a00 */
[----:B---3--:R-:W-:-:S03]  /*2940*/  IMAD.MOV.U32 R25, RZ, RZ, c[0x0][0x198] ;  /* 0x00006600ff197624 */ /* 0x008fc600078e00ff */
[----:B------:R3:W-:Y:S01]  /*2950*/  STS.64 [R3+0x4100], R14 ;  /* 0x0041000e03007388 */ /* 0x0007e20000000a00 */
[----:B----4-:R-:W-:Y:S02]  /*2960*/  IMAD R6, R2, c[0x0][0x194], RZ ;  /* 0x0000650002067a24 */ /* 0x010fe400078e02ff */
[----:B------:R-:W-:Y:S01]  /*2970*/  IMAD R11, R4, c[0x0][0x198], RZ ;  /* 0x00006600040b7a24 */ /* 0x000fe200078e02ff */
[----:B------:R4:W-:Y:S04]  /*2980*/  STS.64 [R3+0x4300], R16 ;  /* 0x0043001003007388 */ /* 0x0009e80000000a00 */
[----:B------:R-:W-:Y:S01]  /*2990*/  BAR.SYNC.DEFER_BLOCKING 0x0 ;  /* 0x0000000000007b1d */ /* 0x000fe20000010000 */
[----:B--2---:R-:W-:Y:S01]  /*29a0*/  LEA R21, P1, R6, c[0x0][0x170], 0x2 ;  /* 0x00005c0006157a11 */ /* 0x004fe200078210ff */
[----:B------:R-:W-:Y:S01]  /*29b0*/  IMAD R18, R25, 0x20, R11 ;  /* 0x0000002019127824 */ /* 0x000fe200078e020b */
[----:B-1----:R-:W-:-:S02]  /*29c0*/  LOP3.LUT R13, R0, 0x40, R93, 0xfe, !PT ;  /* 0x00000040000d7812 */ /* 0x002fc400078efe5d */
[----:B------:R-:W-:Y:S02]  /*29d0*/  LEA.HI.X.SX32 R23, R6, c[0x0][0x174], 0x2, P1 ;  /* 0x00005d0006177a11 */ /* 0x000fe400008f16ff */
[----:B------:R-:W-:Y:S02]  /*29e0*/  LEA R6, P2, R11, R21, 0x2 ;  /* 0x000000150b067211 */ /* 0x000fe400078410ff */
[C---:B------:R-:W-:Y:S01]  /*29f0*/  ISETP.LT.AND P1, PT, R91.reuse, c[0x0][0x17c], !P0 ;  /* 0x00005f005b007a0c */ /* 0x040fe20004721270 */
[----:B------:R-:W-:Y:S01]  /*2a00*/  IMAD R91, R91, c[0x0][0x198], RZ ;  /* 0x000066005b5b7a24 */ /* 0x000fe200078e02ff */
[----:B------:R-:W-:Y:S02]  /*2a10*/  LEA.HI.X.SX32 R7, R11, R23, 0x2, P2 ;  /* 0x000000170b077211 */ /* 0x000fe400010f16ff */
[C-C-:B---3--:R-:W-:Y:S02]  /*2a20*/  LOP3.LUT R14, R0.reuse, 0x70, R93.reuse, 0xfe, !PT ;  /* 0x00000070000e7812 */ /* 0x148fe400078efe5d */
[----:B------:R-:W-:-:S02]  /*2a30*/  LOP3.LUT R15, R0, 0x60, R93, 0xfe, !PT ;  /* 0x00000060000f7812 */ /* 0x000fc400078efe5d */
[C-C-:B----4-:R-:W-:Y:S02]  /*2a40*/  LOP3.LUT R16, R0.reuse, 0x50, R93.reuse, 0xfe, !PT ;  /* 0x0000005000107812 */ /* 0x150fe400078efe5d */
[--C-:B------:R-:W-:Y:S02]  /*2a50*/  LOP3.LUT R17, R0, 0x30, R93.reuse, 0xfe, !PT ;  /* 0x0000003000117812 */ /* 0x100fe400078efe5d */
[----:B------:R-:W-:Y:S02]  /*2a60*/  ISETP.LT.AND P2, PT, R8, c[0x0][0x17c], !P0 ;  /* 0x00005f0008007a0c */ /* 0x000fe40004741270 */
[----:B------:R-:W-:Y:S01]  /*2a70*/  LOP3.LUT R0, R0, 0x10, R93, 0xfe, !PT ;  /* 0x0000001000007812 */ /* 0x000fe200078efe5d */
[----:B------:R-:W1:Y:S01]  /*2a80*/  LDS.64 R26, [R68] ;  /* 0x00000000441a7984 */ /* 0x000e620000000a00 */
[----:B------:R-:W-:-:S03]  /*2a90*/  LEA R8, P4, R91, R21, 0x2 ;  /* 0x000000155b087211 */ /* 0x000fc600078810ff */
[----:B------:R-:W2:Y:S01]  /*2aa0*/  LDS.64 R28, [R68+0x400] ;  /* 0x00040000441c7984 */ /* 0x000ea20000000a00 */
[----:B------:R-:W-:Y:S01]  /*2ab0*/  LEA.HI.X.SX32 R9, R91, R23, 0x2, P4 ;  /* 0x000000175b097211 */ /* 0x000fe200020f16ff */
[C---:B------:R-:W-:Y:S02]  /*2ac0*/  IMAD R12, R0.reuse, c[0x0][0x198], RZ ;  /* 0x00006600000c7a24 */ /* 0x040fe400078e02ff */
[----:B------:R-:W3:Y:S04]  /*2ad0*/  LDS.64 R2, [R68+0x800] ;  /* 0x0008000044027984 */ /* 0x000ee80000000a00 */
[----:B------:R-:W4:Y:S04]  /*2ae0*/  LDS.64 R4, [R68+0xc00] ;  /* 0x000c000044047984 */ /* 0x000f280000000a00 */
[----:B------:R-:W5:Y:S04]  /*2af0*/  LDS.64 R30, [R68+0x1000] ;  /* 0x00100000441e7984 */ /* 0x000f680000000a00 */
[----:B------:R-:W4:Y:S04]  /*2b00*/  LDS.64 R32, [R68+0x1400] ;  /* 0x0014000044207984 */ /* 0x000f280000000a00 */
[----:B------:R-:W5:Y:S04]  /*2b10*/  LDS.64 R34, [R68+0x1800] ;  /* 0x0018000044227984 */ /* 0x000f680000000a00 */
[----:B------:R-:W5:Y:S04]  /*2b20*/  LDS.64 R36, [R68+0x1c00] ;  /* 0x001c000044247984 */ /* 0x000f680000000a00 */
[----:B-1----:R1:W-:Y:S01]  /*2b30*/  @P3 STG.E [R6.64], R26 ;  /* 0x0000001a06003986 */ /* 0x0023e2000c101906 */
[----:B------:R-:W-:-:S02]  /*2b40*/  ISETP.LT.AND P3, PT, R0, c[0x0][0x17c], !P0 ;  /* 0x00005f0000007a0c */ /* 0x000fc40004761270 */
[----:B------:R-:W-:Y:S01]  /*2b50*/  IADD3 R0, R65, 0x28, RZ ;  /* 0x0000002841007810 */ /* 0x000fe20007ffe0ff */
[----:B--2---:R2:W-:Y:S01]  /*2b60*/  @P1 STG.E [R8.64], R28 ;  /* 0x0000001c08001986 */ /* 0x0045e2000c101906 */
[----:B------:R-:W-:-:S04]  /*2b70*/  LEA R10, P1, R12, R21, 0x2 ;  /* 0x000000150c0a7211 */ /* 0x000fc800078210ff */
[----:B------:R-:W-:Y:S02]  /*2b80*/  LEA.HI.X.SX32 R11, R12, R23, 0x2, P1 ;  /* 0x000000170c0b7211 */ /* 0x000fe400008f16ff */
[C---:B------:R-:W-:Y:S01]  /*2b90*/  ISETP.LT.AND P1, PT, R0.reuse, c[0x0][0x17c], !P0 ;  /* 0x00005f0000007a0c */ /* 0x040fe20004721270 */
[----:B------:R-:W-:Y:S01]  /*2ba0*/  IMAD R0, R0, c[0x0][0x198], RZ ;  /* 0x0000660000007a24 */ /* 0x000fe200078e02ff */
[CC--:B-1----:R-:W-:Y:S01]  /*2bb0*/  LEA R6, P4, R89.reuse, R21.reuse, 0x2 ;  /* 0x0000001559067211 */ /* 0x0c2fe200078810ff */
[----:B---3--:R1:W-:Y:S01]  /*2bc0*/  @P3 STG.E [R10.64], R2 ;  /* 0x000000020a003986 */ /* 0x0083e2000c101906 */
[----:B------:R-:W-:Y:S02]  /*2bd0*/  LEA R12, P6, R18, R21, 0x2 ;  /* 0x00000015120c7211 */ /* 0x000fe400078c10ff */
[----:B------:R-:W-:Y:S02]  /*2be0*/  LEA.HI.X.SX32 R7, R89, R23, 0x2, P4 ;  /* 0x0000001759077211 */ /* 0x000fe400020f16ff */
[----:B--2---:R-:W-:-:S02]  /*2bf0*/  LEA R8, P4, R0, R21, 0x2 ;  /* 0x0000001500087211 */ /* 0x004fc400078810ff */
[----:B------:R-:W-:Y:S01]  /*2c00*/  ISETP.LT.AND P3, PT, R13, c[0x0][0x17c], !P0 ;  /* 0x00005f000d007a0c */ /* 0x000fe20004761270 */
[----:B----4-:R2:W-:Y:S01]  /*2c10*/  @P5 STG.E [R6.64], R4 ;  /* 0x0000000406005986 */ /* 0x0105e2000c101906 */
[-C--:B------:R-:W-:Y:S01]  /*2c20*/  LEA.HI.X.SX32 R13, R18, R23.reuse, 0x2, P6 ;  /* 0x00000017120d7211 */ /* 0x080fe200030f16ff */
[----:B------:R-:W-:Y:S01]  /*2c30*/  IMAD R18, R25, 0x10, R18 ;  /* 0x0000001019127824 */ /* 0x000fe200078e0212 */
[----:B------:R-:W-:Y:S02]  /*2c40*/  LEA.HI.X.SX32 R9, R0, R23, 0x2, P4 ;  /* 0x0000001700097211 */ /* 0x000fe400020f16ff */
[----:B------:R-:W-:Y:S01]  /*2c50*/  ISETP.LT.AND P5, PT, R17, c[0x0][0x17c], !P0 ;  /* 0x00005f0011007a0c */ /* 0x000fe200047a1270 */
[----:B-----5:R-:W-:Y:S01]  /*2c60*/  @P2 STG.E [R12.64], R30 ;  /* 0x0000001e0c002986 */ /* 0x020fe2000c101906 */
[C---:B------:R-:W-:Y:S02]  /*2c70*/  IADD3 R17, R65.reuse, 0x38, RZ ;  /* 0x0000003841117810 */ /* 0x040fe40007ffe0ff */
[----:B------:R-:W-:Y:S01]  /*2c80*/  IADD3 R0, R65, 0x48, RZ ;  /* 0x0000004841007810 */ /* 0x000fe20007ffe0ff */
[----:B------:R3:W-:Y:S01]  /*2c90*/  @P1 STG.E [R8.64], R32 ;  /* 0x0000002008001986 */ /* 0x0007e2000c101906 */
[----:B-1----:R-:W-:-:S02]  /*2ca0*/  LEA R10, P1, R18, R21, 0x2 ;  /* 0x00000015120a7211 */ /* 0x002fc400078210ff */
[C---:B------:R-:W-:Y:S01]  /*2cb0*/  ISETP.LT.AND P4, PT, R17.reuse, c[0x0][0x17c], !P0 ;  /* 0x00005f0011007a0c */ /* 0x040fe20004781270 */
[----:B------:R-:W-:Y:S01]  /*2cc0*/  IMAD R17, R17, c[0x0][0x198], RZ ;  /* 0x0000660011117a24 */ /* 0x000fe200078e02ff */
[----:B------:R-:W-:Y:S01]  /*2cd0*/  LEA.HI.X.SX32 R11, R18, R23, 0x2, P1 ;  /* 0x00000017120b7211 */ /* 0x000fe200008f16ff */
[----:B------:R-:W-:Y:S01]  /*2ce0*/  IMAD R18, R25, 0x10, R18 ;  /* 0x0000001019127824 */ /* 0x000fe200078e0212 */
[C---:B------:R-:W-:Y:S01]  /*2cf0*/  ISETP.LT.AND P2, PT, R0.reuse, c[0x0][0x17c], !P0 ;  /* 0x00005f0000007a0c */ /* 0x040fe20004741270 */
[----:B------:R-:W-:Y:S01]  /*2d00*/  IMAD R0, R0, c[0x0][0x198], RZ ;  /* 0x0000660000007a24 */ /* 0x000fe200078e02ff */
[-C--:B--2---:R-:W-:Y:S01]  /*2d10*/  LEA R6, P1, R17, R21.reuse, 0x2 ;  /* 0x0000001511067211 */ /* 0x084fe200078210ff */
[----:B------:R1:W-:Y:S01]  /*2d20*/  @P5 STG.E [R10.64], R34 ;  /* 0x000000220a005986 */ /* 0x0003e2000c101906 */
[----:B------:R-:W-:Y:S02]  /*2d30*/  IADD3 R2, R65, 0x58, RZ ;  /* 0x0000005841027810 */ /* 0x000fe40007ffe0ff */
[----:B---3--:R-:W-:-:S02]  /*2d40*/  LEA R8, P5, R18, R21, 0x2 ;  /* 0x0000001512087211 */ /* 0x008fc400078a10ff */
[----:B------:R-:W-:Y:S02]  /*2d50*/  LEA R12, P6, R0, R21, 0x2 ;  /* 0x00000015000c7211 */ /* 0x000fe400078c10ff */
[-C--:B------:R-:W-:Y:S02]  /*2d60*/  LEA.HI.X.SX32 R7, R17, R23.reuse, 0x2, P1 ;  /* 0x0000001711077211 */ /* 0x080fe400008f16ff */
[-C--:B------:R-:W-:Y:S01]  /*2d70*/  LEA.HI.X.SX32 R9, R18, R23.reuse, 0x2, P5 ;  /* 0x0000001712097211 */ /* 0x080fe200028f16ff */
[----:B------:R-:W-:Y:S01]  /*2d80*/  IMAD R18, R25, 0x10, R18 ;  /* 0x0000001019127824 */ /* 0x000fe200078e0212 */
[----:B------:R-:W-:Y:S01]  /*2d90*/  LEA.HI.X.SX32 R13, R0, R23, 0x2, P6 ;  /* 0x00000017000d7211 */ /* 0x000fe200030f16ff */
[----:B------:R2:W-:Y:S01]  /*2da0*/  @P4 STG.E [R6.64], R36 ;  /* 0x0000002406004986 */ /* 0x0005e2000c101906 */
[----:B------:R-:W-:Y:S01]  /*2db0*/  IADD3 R0, R65, 0x68, RZ ;  /* 0x0000006841007810 */ /* 0x000fe20007ffe0ff */
[----:B------:R-:W-:Y:S01]  /*2dc0*/  IMAD R4, R25, 0x10, R18 ;  /* 0x0000001019047824 */ /* 0x000fe200078e0212 */
[----:B------:R-:W-:Y:S01]  /*2dd0*/  ISETP.LT.AND P4, PT, R2, c[0x0][0x17c], !P0 ;  /* 0x00005f0002007a0c */ /* 0x000fe20004781270 */
[----:B------:R3:W-:Y:S01]  /*2de0*/  @P3 STG.E [R8.64], R27 ;  /* 0x0000001b08003986 */ /* 0x0007e2000c101906 */
[----:B------:R-:W-:Y:S01]  /*2df0*/  ISETP.LT.AND P5, PT, R16, c[0x0][0x17c], !P0 ;  /* 0x00005f0010007a0c */ /* 0x000fe200047a1270 */
[----:B------:R-:W-:Y:S01]  /*2e00*/  IMAD R2, R2, c[0x0][0x198], RZ ;  /* 0x0000660002027a24 */ /* 0x000fe200078e02ff */
[----:B------:R-:W-:Y:S01]  /*2e10*/  IADD3 R65, R65, 0x78, RZ ;  /* 0x0000007841417810 */ /* 0x000fe20007ffe0ff */
[----:B------:R4:W-:Y:S01]  /*2e20*/  @P2 STG.E [R12.64], R29 ;  /* 0x0000001d0c002986 */ /* 0x0009e2000c101906 */
[----:B------:R-:W-:Y:S01]  /*2e30*/  IMAD R16, R0, c[0x0][0x198], RZ ;  /* 0x0000660000107a24 */ /* 0x000fe200078e02ff */
[-C--:B-1----:R-:W-:Y:S01]  /*2e40*/  LEA R10, P6, R4, R21.reuse, 0x2 ;  /* 0x00000015040a7211 */ /* 0x082fe200078c10ff */
[----:B------:R-:W-:Y:S01]  /*2e50*/  IMAD R17, R25, 0x10, R4 ;  /* 0x0000001019117824 */ /* 0x000fe200078e0204 */
[----:B--2---:R-:W-:Y:S01]  /*2e60*/  LEA R6, P2, R18, R21, 0x2 ;  /* 0x0000001512067211 */ /* 0x004fe200078410ff */
[----:B------:R-:W-:Y:S01]  /*2e70*/  IMAD R19, R65, c[0x0][0x198], RZ ;  /* 0x0000660041137a24 */ /* 0x000fe200078e02ff */
[----:B------:R-:W-:-:S02]  /*2e80*/  ISETP.LT.AND P1, PT, R14, c[0x0][0x17c], !P0 ;  /* 0x00005f000e007a0c */ /* 0x000fc40004721270 */
[----:B---3--:R-:W-:Y:S02]  /*2e90*/  LEA R8, P3, R2, R21, 0x2 ;  /* 0x0000001502087211 */ /* 0x008fe400078610ff */
[----:B------:R-:W-:Y:S02]  /*2ea0*/  LEA.HI.X.SX32 R7, R18, R23, 0x2, P2 ;  /* 0x0000001712077211 */ /* 0x000fe400010f16ff */
[----:B----4-:R-:W-:Y:S02]  /*2eb0*/  LEA R12, P2, R16, R21, 0x2 ;  /* 0x00000015100c7211 */ /* 0x010fe400078410ff */
[-C--:B------:R-:W-:Y:S01]  /*2ec0*/  LEA.HI.X.SX32 R9, R2, R23.reuse, 0x2, P3 ;  /* 0x0000001702097211 */ /* 0x080fe200018f16ff */
[----:B------:R1:W-:Y:S01]  /*2ed0*/  @P5 STG.E [R6.64], R3 ;  /* 0x0000000306005986 */ /* 0x0003e2000c101906 */
[----:B------:R-:W-:Y:S02]  /*2ee0*/  ISETP.LT.AND P3, PT, R15, c[0x0][0x17c], !P0 ;  /* 0x00005f000f007a0c */ /* 0x000fe40004761270 */
[----:B------:R-:W-:Y:S01]  /*2ef0*/  LEA.HI.X.SX32 R13, R16, R23, 0x2, P2 ;  /* 0x00000017100d7211 */ /* 0x000fe200010f16ff */
[----:B------:R1:W-:Y:S01]  /*2f00*/  @P4 STG.E [R8.64], R5 ;  /* 0x0000000508004986 */ /* 0x0003e2000c101906 */
[----:B------:R-:W-:-:S02]  /*2f10*/  ISETP.LT.AND P2, PT, R0, c[0x0][0x17c], !P0 ;  /* 0x00005f0000007a0c */ /* 0x000fc40004741270 */
[----:B------:R-:W-:Y:S02]  /*2f20*/  ISETP.LT.AND P0, PT, R65, c[0x0][0x17c], !P0 ;  /* 0x00005f0041007a0c */ /* 0x000fe40004701270 */
[----:B------:R-:W-:Y:S02]  /*2f30*/  LEA.HI.X.SX32 R11, R4, R23, 0x2, P6 ;  /* 0x00000017040b7211 */ /* 0x000fe400030f16ff */
[----:B------:R-:W-:-:S03]  /*2f40*/  LEA R14, P6, R17, R21, 0x2 ;  /* 0x00000015110e7211 */ /* 0x000fc600078c10ff */
[----:B------:R1:W-:Y:S01]  /*2f50*/  @P3 STG.E [R10.64], R31 ;  /* 0x0000001f0a003986 */ /* 0x0003e2000c101906 */
[----:B------:R-:W-:Y:S02]  /*2f60*/  LEA.HI.X.SX32 R15, R17, R23, 0x2, P6 ;  /* 0x00000017110f7211 */ /* 0x000fe400030f16ff */
[C---:B------:R-:W-:Y:S01]  /*2f70*/  LEA R16, P6, R19.reuse, R21, 0x2 ;  /* 0x0000001513107211 */ /* 0x040fe200078c10ff */
[----:B------:R1:W-:Y:S03]  /*2f80*/  @P2 STG.E [R12.64], R33 ;  /* 0x000000210c002986 */ /* 0x0003e6000c101906 */
[----:B------:R-:W-:Y:S01]  /*2f90*/  LEA.HI.X.SX32 R17, R19, R23, 0x2, P6 ;  /* 0x0000001713117211 */ /* 0x000fe200030f16ff */
[----:B------:R1:W-:Y:S01]  /*2fa0*/  @P1 STG.E [R14.64], R35 ;  /* 0x000000230e001986 */ /* 0x0003e2000c101906 */
[----:B------:R-:W-:Y:S07]  /*2fb0*/  @!P0 EXIT ;  /* 0x000000000000894d */ /* 0x000fee0003800000 */
[----:B------:R-:W-:Y:S01]  /*2fc0*/  STG.E [R16.64], R37 ;  /* 0x0000002510007986 */ /* 0x000fe2000c101906 */
[----:B------:R-:W-:Y:S05]  /*2fd0*/  EXIT ;  /* 0x000000000000794d */ /* 0x000fea0003800000 */
.L_x_3:
[----:B------:R-:W-:-:S00]  /*2fe0*/  BRA `(.L_x_3) ;  /* 0xfffffff000007947 */ /* 0x000fc0000383ffff */
[----:B------:R-:W-:-:S00]  /*2ff0*/  NOP ;  /* 0x0000000000007918 */ /* 0x000fc00000000000 */
        /* <DEDUP_REMOVED lines=8> */
.L_x_4:


//--------------------- .nv.shared.matmul_kernel  --------------------------
	.section	.nv.shared.matmul_kernel,"aw",@nobits
	.sectionflags	@""
	.align	16
